//
// Generated by NVIDIA NVVM Compiler
//
// Compiler Build ID: CL-36424714
// Cuda compilation tools, release 13.0, V13.0.88
// Based on NVVM 20.0.0
//

.version 9.0
.target sm_100
.address_size 64

	// .globl	_Z6traveliP5edgesPf

.visible .entry _Z6traveliP5edgesPf(
	.param .u32 _Z6traveliP5edgesPf_param_0,
	.param .u64 .ptr .align 1 _Z6traveliP5edgesPf_param_1,
	.param .u64 .ptr .align 1 _Z6traveliP5edgesPf_param_2
)
{
	.local .align 16 .b8 	__local_depot0[512];
	.reg .b64 	%SP;
	.reg .b64 	%SPL;
	.reg .pred 	%p<123>;
	.reg .b16 	%rs<45>;
	.reg .b32 	%r<127>;
	.reg .b32 	%f<164>;
	.reg .b64 	%rd<109>;

	mov.u64 	%SPL, __local_depot0;
	ld.param.u32 	%r63, [_Z6traveliP5edgesPf_param_0];
	ld.param.u64 	%rd38, [_Z6traveliP5edgesPf_param_1];
	ld.param.u64 	%rd39, [_Z6traveliP5edgesPf_param_2];
	cvta.to.global.u64 	%rd1, %rd39;
	cvta.to.global.u64 	%rd2, %rd38;
	add.u64 	%rd3, %SPL, 0;
	add.u64 	%rd4, %SPL, 32;
	add.u64 	%rd5, %SPL, 432;
	mov.b32 	%r64, 0;
	st.local.v4.b32 	[%rd4], {%r64, %r64, %r64, %r64};
	st.local.v4.b32 	[%rd4+16], {%r64, %r64, %r64, %r64};
	st.local.v4.b32 	[%rd4+32], {%r64, %r64, %r64, %r64};
	st.local.v4.b32 	[%rd4+48], {%r64, %r64, %r64, %r64};
	st.local.v4.b32 	[%rd4+64], {%r64, %r64, %r64, %r64};
	st.local.v4.b32 	[%rd4+80], {%r64, %r64, %r64, %r64};
	st.local.v4.b32 	[%rd4+96], {%r64, %r64, %r64, %r64};
	st.local.v4.b32 	[%rd4+112], {%r64, %r64, %r64, %r64};
	st.local.v4.b32 	[%rd4+128], {%r64, %r64, %r64, %r64};
	st.local.v4.b32 	[%rd4+144], {%r64, %r64, %r64, %r64};
	st.local.v4.b32 	[%rd4+160], {%r64, %r64, %r64, %r64};
	st.local.v4.b32 	[%rd4+176], {%r64, %r64, %r64, %r64};
	st.local.v4.b32 	[%rd4+192], {%r64, %r64, %r64, %r64};
	st.local.v4.b32 	[%rd4+208], {%r64, %r64, %r64, %r64};
	st.local.v4.b32 	[%rd4+224], {%r64, %r64, %r64, %r64};
	st.local.v4.b32 	[%rd4+240], {%r64, %r64, %r64, %r64};
	st.local.v4.b32 	[%rd4+256], {%r64, %r64, %r64, %r64};
	st.local.v4.b32 	[%rd4+272], {%r64, %r64, %r64, %r64};
	st.local.v4.b32 	[%rd4+288], {%r64, %r64, %r64, %r64};
	st.local.v4.b32 	[%rd4+304], {%r64, %r64, %r64, %r64};
	st.local.v4.b32 	[%rd4+320], {%r64, %r64, %r64, %r64};
	st.local.v4.b32 	[%rd4+336], {%r64, %r64, %r64, %r64};
	st.local.v4.b32 	[%rd4+352], {%r64, %r64, %r64, %r64};
	st.local.v4.b32 	[%rd4+368], {%r64, %r64, %r64, %r64};
	st.local.v4.b32 	[%rd4+384], {%r64, %r64, %r64, %r64};
	setp.lt.s32 	%p1, %r63, 1;
	@%p1 bra 	$L__BB0_13;
	and.b32  	%r1, %r63, 15;
	setp.lt.u32 	%p2, %r63, 16;
	mov.b32 	%r104, 0;
	@%p2 bra 	$L__BB0_4;
	and.b32  	%r104, %r63, 2147483632;
	mov.b32 	%r102, 0;
$L__BB0_3:
	.pragma "nounroll";
	cvt.u64.u32 	%rd43, %r102;
	add.s64 	%rd44, %rd3, %rd43;
	mov.b32 	%r67, 0;
	st.local.u32 	[%rd44], %r67;
	st.local.u32 	[%rd44+4], %r67;
	st.local.u32 	[%rd44+8], %r67;
	st.local.u32 	[%rd44+12], %r67;
	add.s32 	%r102, %r102, 16;
	setp.ne.s32 	%p3, %r102, %r104;
	@%p3 bra 	$L__BB0_3;
$L__BB0_4:
	setp.eq.s32 	%p4, %r1, 0;
	@%p4 bra 	$L__BB0_13;
	and.b32  	%r6, %r63, 7;
	setp.lt.u32 	%p5, %r1, 8;
	@%p5 bra 	$L__BB0_7;
	cvt.u64.u32 	%rd45, %r104;
	add.s64 	%rd46, %rd3, %rd45;
	mov.b16 	%rs1, 0;
	st.local.u8 	[%rd46], %rs1;
	st.local.u8 	[%rd46+1], %rs1;
	st.local.u8 	[%rd46+2], %rs1;
	st.local.u8 	[%rd46+3], %rs1;
	st.local.u8 	[%rd46+4], %rs1;
	st.local.u8 	[%rd46+5], %rs1;
	st.local.u8 	[%rd46+6], %rs1;
	st.local.u8 	[%rd46+7], %rs1;
	add.s32 	%r104, %r104, 8;
$L__BB0_7:
	setp.eq.s32 	%p6, %r6, 0;
	@%p6 bra 	$L__BB0_13;
	and.b32  	%r9, %r63, 3;
	setp.lt.u32 	%p7, %r6, 4;
	@%p7 bra 	$L__BB0_10;
	cvt.u64.u32 	%rd47, %r104;
	add.s64 	%rd48, %rd3, %rd47;
	mov.b16 	%rs2, 0;
	st.local.u8 	[%rd48], %rs2;
	st.local.u8 	[%rd48+1], %rs2;
	st.local.u8 	[%rd48+2], %rs2;
	st.local.u8 	[%rd48+3], %rs2;
	add.s32 	%r104, %r104, 4;
$L__BB0_10:
	setp.eq.s32 	%p8, %r9, 0;
	@%p8 bra 	$L__BB0_13;
	mov.b32 	%r107, 0;
$L__BB0_12:
	.pragma "nounroll";
	cvt.u64.u32 	%rd49, %r104;
	add.s64 	%rd50, %rd3, %rd49;
	mov.b16 	%rs3, 0;
	st.local.u8 	[%rd50], %rs3;
	add.s32 	%r104, %r104, 1;
	add.s32 	%r107, %r107, 1;
	setp.ne.s32 	%p9, %r107, %r9;
	@%p9 bra 	$L__BB0_12;
$L__BB0_13:
	mov.b16 	%rs4, 1;
	st.local.u8 	[%rd3], %rs4;
	mov.u32 	%r69, %tid.x;
	mov.u32 	%r70, %ntid.x;
	mov.u32 	%r71, %ctaid.x;
	mad.lo.s32 	%r72, %r71, %r70, %r69;
	setp.gt.s32 	%p10, %r72, 29;
	@%p10 bra 	$L__BB0_208;
	add.s32 	%r16, %r63, -1;
	setp.lt.s32 	%p11, %r63, 2;
	mov.f32 	%f163, 0f00000000;
	mov.b32 	%r120, 0;
	@%p11 bra 	$L__BB0_131;
	and.b32  	%r17, %r63, 15;
	and.b32  	%r18, %r63, 7;
	and.b32  	%r19, %r63, 2147483632;
	and.b32  	%r20, %r63, 3;
	mov.b32 	%r120, 0;
	mov.f32 	%f163, 0f00000000;
	mov.u32 	%r109, %r120;
$L__BB0_16:
	setp.lt.u32 	%p12, %r63, 16;
	mov.b32 	%r112, 0;
	@%p12 bra 	$L__BB0_19;
	mov.b32 	%r110, 0;
$L__BB0_18:
	.pragma "nounroll";
	mul.wide.u32 	%rd51, %r110, 4;
	add.s64 	%rd52, %rd5, %rd51;
	mov.f32 	%f63, 0f00000000;
	st.local.v4.f32 	[%rd52], {%f63, %f63, %f63, %f63};
	st.local.v4.f32 	[%rd52+16], {%f63, %f63, %f63, %f63};
	st.local.v4.f32 	[%rd52+32], {%f63, %f63, %f63, %f63};
	st.local.v4.f32 	[%rd52+48], {%f63, %f63, %f63, %f63};
	add.s32 	%r110, %r110, 16;
	setp.ne.s32 	%p13, %r110, %r19;
	mov.u32 	%r112, %r19;
	@%p13 bra 	$L__BB0_18;
$L__BB0_19:
	setp.eq.s32 	%p14, %r17, 0;
	@%p14 bra 	$L__BB0_29;
	add.s32 	%r77, %r17, -1;
	setp.lt.u32 	%p15, %r77, 7;
	@%p15 bra 	$L__BB0_22;
	mul.wide.u32 	%rd53, %r112, 4;
	add.s64 	%rd54, %rd5, %rd53;
	mov.b32 	%r78, 0;
	st.local.u32 	[%rd54], %r78;
	st.local.u32 	[%rd54+4], %r78;
	st.local.u32 	[%rd54+8], %r78;
	st.local.u32 	[%rd54+12], %r78;
	st.local.u32 	[%rd54+16], %r78;
	st.local.u32 	[%rd54+20], %r78;
	st.local.u32 	[%rd54+24], %r78;
	st.local.u32 	[%rd54+28], %r78;
	add.s32 	%r112, %r112, 8;
$L__BB0_22:
	setp.eq.s32 	%p16, %r18, 0;
	@%p16 bra 	$L__BB0_29;
	add.s32 	%r79, %r18, -1;
	setp.lt.u32 	%p17, %r79, 3;
	@%p17 bra 	$L__BB0_25;
	mul.wide.u32 	%rd55, %r112, 4;
	add.s64 	%rd56, %rd5, %rd55;
	mov.b32 	%r80, 0;
	st.local.u32 	[%rd56], %r80;
	st.local.u32 	[%rd56+4], %r80;
	st.local.u32 	[%rd56+8], %r80;
	st.local.u32 	[%rd56+12], %r80;
	add.s32 	%r112, %r112, 4;
$L__BB0_25:
	setp.eq.s32 	%p18, %r20, 0;
	@%p18 bra 	$L__BB0_29;
	setp.eq.s32 	%p19, %r20, 1;
	mul.wide.u32 	%rd57, %r112, 4;
	add.s64 	%rd6, %rd5, %rd57;
	mov.b32 	%r81, 0;
	st.local.u32 	[%rd6], %r81;
	@%p19 bra 	$L__BB0_29;
	setp.eq.s32 	%p20, %r20, 2;
	mov.b32 	%r82, 0;
	st.local.u32 	[%rd6+4], %r82;
	@%p20 bra 	$L__BB0_29;
	mov.b32 	%r83, 0;
	st.local.u32 	[%rd6+8], %r83;
$L__BB0_29:
	setp.lt.u32 	%p21, %r63, 4;
	mul.lo.s32 	%r30, %r120, %r63;
	mov.f32 	%f155, 0f00000000;
	mov.b32 	%r115, 0;
	@%p21 bra 	$L__BB0_44;
	mov.f32 	%f155, 0f00000000;
	mov.b32 	%r114, 0;
$L__BB0_31:
	cvt.u64.u32 	%rd58, %r114;
	add.s64 	%rd7, %rd3, %rd58;
	ld.local.u8 	%rs5, [%rd7];
	setp.ne.s16 	%p22, %rs5, 0;
	mul.wide.u32 	%rd59, %r114, 4;
	add.s64 	%rd8, %rd5, %rd59;
	@%p22 bra 	$L__BB0_34;
	add.s32 	%r86, %r114, %r30;
	mul.wide.u32 	%rd60, %r86, 8;
	add.s64 	%rd9, %rd2, %rd60;
	ld.global.f32 	%f3, [%rd9];
	setp.leu.f32 	%p23, %f3, 0f00000000;
	@%p23 bra 	$L__BB0_34;
	ld.global.f32 	%f67, [%rd9+4];
	rcp.rn.f32 	%f68, %f3;
	mul.f32 	%f69, %f67, %f68;
	st.local.f32 	[%rd8], %f69;
	add.f32 	%f155, %f155, %f69;
$L__BB0_34:
	ld.local.u8 	%rs6, [%rd7+1];
	setp.ne.s16 	%p24, %rs6, 0;
	@%p24 bra 	$L__BB0_37;
	add.s32 	%r87, %r114, %r30;
	mul.wide.u32 	%rd61, %r87, 8;
	add.s64 	%rd10, %rd2, %rd61;
	ld.global.f32 	%f6, [%rd10+8];
	setp.leu.f32 	%p25, %f6, 0f00000000;
	@%p25 bra 	$L__BB0_37;
	ld.global.f32 	%f70, [%rd10+12];
	rcp.rn.f32 	%f71, %f6;
	mul.f32 	%f72, %f70, %f71;
	st.local.f32 	[%rd8+4], %f72;
	add.f32 	%f155, %f155, %f72;
$L__BB0_37:
	ld.local.u8 	%rs7, [%rd7+2];
	setp.ne.s16 	%p26, %rs7, 0;
	@%p26 bra 	$L__BB0_40;
	add.s32 	%r88, %r114, %r30;
	mul.wide.u32 	%rd62, %r88, 8;
	add.s64 	%rd11, %rd2, %rd62;
	ld.global.f32 	%f9, [%rd11+16];
	setp.leu.f32 	%p27, %f9, 0f00000000;
	@%p27 bra 	$L__BB0_40;
	ld.global.f32 	%f73, [%rd11+20];
	rcp.rn.f32 	%f74, %f9;
	mul.f32 	%f75, %f73, %f74;
	st.local.f32 	[%rd8+8], %f75;
	add.f32 	%f155, %f155, %f75;
$L__BB0_40:
	ld.local.u8 	%rs8, [%rd7+3];
	setp.ne.s16 	%p28, %rs8, 0;
	@%p28 bra 	$L__BB0_43;
	add.s32 	%r89, %r114, %r30;
	mul.wide.u32 	%rd63, %r89, 8;
	add.s64 	%rd12, %rd2, %rd63;
	ld.global.f32 	%f12, [%rd12+24];
	setp.leu.f32 	%p29, %f12, 0f00000000;
	@%p29 bra 	$L__BB0_43;
	ld.global.f32 	%f76, [%rd12+28];
	rcp.rn.f32 	%f77, %f12;
	mul.f32 	%f78, %f76, %f77;
	st.local.f32 	[%rd8+12], %f78;
	add.f32 	%f155, %f155, %f78;
$L__BB0_43:
	add.s32 	%r114, %r114, 4;
	and.b32  	%r115, %r63, 2147483644;
	setp.ne.s32 	%p30, %r114, %r115;
	@%p30 bra 	$L__BB0_31;
$L__BB0_44:
	setp.eq.s32 	%p31, %r20, 0;
	@%p31 bra 	$L__BB0_56;
	cvt.u64.u32 	%rd13, %r115;
	add.s64 	%rd14, %rd3, %rd13;
	ld.local.u8 	%rs9, [%rd14];
	setp.ne.s16 	%p32, %rs9, 0;
	mul.wide.u32 	%rd64, %r115, 4;
	add.s64 	%rd15, %rd5, %rd64;
	@%p32 bra 	$L__BB0_48;
	add.s32 	%r90, %r115, %r30;
	mul.wide.u32 	%rd65, %r90, 8;
	add.s64 	%rd16, %rd2, %rd65;
	ld.global.f32 	%f17, [%rd16];
	setp.leu.f32 	%p33, %f17, 0f00000000;
	@%p33 bra 	$L__BB0_48;
	ld.global.f32 	%f79, [%rd16+4];
	rcp.rn.f32 	%f80, %f17;
	mul.f32 	%f81, %f79, %f80;
	st.local.f32 	[%rd15], %f81;
	add.f32 	%f155, %f155, %f81;
$L__BB0_48:
	setp.eq.s32 	%p34, %r20, 1;
	@%p34 bra 	$L__BB0_56;
	ld.local.u8 	%rs10, [%rd14+1];
	setp.ne.s16 	%p35, %rs10, 0;
	@%p35 bra 	$L__BB0_52;
	cvt.u64.u32 	%rd66, %r30;
	add.s64 	%rd67, %rd13, %rd66;
	shl.b64 	%rd68, %rd67, 3;
	add.s64 	%rd17, %rd2, %rd68;
	ld.global.f32 	%f20, [%rd17+8];
	setp.leu.f32 	%p36, %f20, 0f00000000;
	@%p36 bra 	$L__BB0_52;
	ld.global.f32 	%f82, [%rd17+12];
	rcp.rn.f32 	%f83, %f20;
	mul.f32 	%f84, %f82, %f83;
	st.local.f32 	[%rd15+4], %f84;
	add.f32 	%f155, %f155, %f84;
$L__BB0_52:
	setp.eq.s32 	%p37, %r20, 2;
	@%p37 bra 	$L__BB0_56;
	ld.local.u8 	%rs11, [%rd14+2];
	setp.ne.s16 	%p38, %rs11, 0;
	@%p38 bra 	$L__BB0_56;
	cvt.u64.u32 	%rd69, %r30;
	add.s64 	%rd70, %rd13, %rd69;
	shl.b64 	%rd71, %rd70, 3;
	add.s64 	%rd18, %rd2, %rd71;
	ld.global.f32 	%f23, [%rd18+16];
	setp.leu.f32 	%p39, %f23, 0f00000000;
	@%p39 bra 	$L__BB0_56;
	ld.global.f32 	%f85, [%rd18+20];
	rcp.rn.f32 	%f86, %f23;
	mul.f32 	%f87, %f85, %f86;
	st.local.f32 	[%rd15+8], %f87;
	add.f32 	%f155, %f155, %f87;
$L__BB0_56:
	setp.lt.u32 	%p40, %r63, 16;
	mov.b32 	%r118, 0;
	@%p40 bra 	$L__BB0_91;
	mov.b32 	%r116, 0;
$L__BB0_58:
	.pragma "nounroll";
	mul.wide.u32 	%rd72, %r116, 4;
	add.s64 	%rd19, %rd5, %rd72;
	ld.local.f32 	%f26, [%rd19];
	setp.leu.f32 	%p41, %f26, 0f00000000;
	@%p41 bra 	$L__BB0_60;
	div.rn.f32 	%f88, %f26, %f155;
	st.local.f32 	[%rd19], %f88;
$L__BB0_60:
	ld.local.f32 	%f27, [%rd19+4];
	setp.leu.f32 	%p42, %f27, 0f00000000;
	@%p42 bra 	$L__BB0_62;
	div.rn.f32 	%f89, %f27, %f155;
	st.local.f32 	[%rd19+4], %f89;
$L__BB0_62:
	ld.local.f32 	%f28, [%rd19+8];
	setp.leu.f32 	%p43, %f28, 0f00000000;
	@%p43 bra 	$L__BB0_64;
	div.rn.f32 	%f90, %f28, %f155;
	st.local.f32 	[%rd19+8], %f90;
$L__BB0_64:
	ld.local.f32 	%f29, [%rd19+12];
	setp.leu.f32 	%p44, %f29, 0f00000000;
	@%p44 bra 	$L__BB0_66;
	div.rn.f32 	%f91, %f29, %f155;
	st.local.f32 	[%rd19+12], %f91;
$L__BB0_66:
	ld.local.f32 	%f30, [%rd19+16];
	setp.leu.f32 	%p45, %f30, 0f00000000;
	@%p45 bra 	$L__BB0_68;
	div.rn.f32 	%f92, %f30, %f155;
	st.local.f32 	[%rd19+16], %f92;
$L__BB0_68:
	ld.local.f32 	%f31, [%rd19+20];
	setp.leu.f32 	%p46, %f31, 0f00000000;
	@%p46 bra 	$L__BB0_70;
	div.rn.f32 	%f93, %f31, %f155;
	st.local.f32 	[%rd19+20], %f93;
$L__BB0_70:
	ld.local.f32 	%f32, [%rd19+24];
	setp.leu.f32 	%p47, %f32, 0f00000000;
	@%p47 bra 	$L__BB0_72;
	div.rn.f32 	%f94, %f32, %f155;
	st.local.f32 	[%rd19+24], %f94;
$L__BB0_72:
	ld.local.f32 	%f33, [%rd19+28];
	setp.leu.f32 	%p48, %f33, 0f00000000;
	@%p48 bra 	$L__BB0_74;
	div.rn.f32 	%f95, %f33, %f155;
	st.local.f32 	[%rd19+28], %f95;
$L__BB0_74:
	ld.local.f32 	%f34, [%rd19+32];
	setp.leu.f32 	%p49, %f34, 0f00000000;
	@%p49 bra 	$L__BB0_76;
	div.rn.f32 	%f96, %f34, %f155;
	st.local.f32 	[%rd19+32], %f96;
$L__BB0_76:
	ld.local.f32 	%f35, [%rd19+36];
	setp.leu.f32 	%p50, %f35, 0f00000000;
	@%p50 bra 	$L__BB0_78;
	div.rn.f32 	%f97, %f35, %f155;
	st.local.f32 	[%rd19+36], %f97;
$L__BB0_78:
	ld.local.f32 	%f36, [%rd19+40];
	setp.leu.f32 	%p51, %f36, 0f00000000;
	@%p51 bra 	$L__BB0_80;
	div.rn.f32 	%f98, %f36, %f155;
	st.local.f32 	[%rd19+40], %f98;
$L__BB0_80:
	ld.local.f32 	%f37, [%rd19+44];
	setp.leu.f32 	%p52, %f37, 0f00000000;
	@%p52 bra 	$L__BB0_82;
	div.rn.f32 	%f99, %f37, %f155;
	st.local.f32 	[%rd19+44], %f99;
$L__BB0_82:
	ld.local.f32 	%f38, [%rd19+48];
	setp.leu.f32 	%p53, %f38, 0f00000000;
	@%p53 bra 	$L__BB0_84;
	div.rn.f32 	%f100, %f38, %f155;
	st.local.f32 	[%rd19+48], %f100;
$L__BB0_84:
	ld.local.f32 	%f39, [%rd19+52];
	setp.leu.f32 	%p54, %f39, 0f00000000;
	@%p54 bra 	$L__BB0_86;
	div.rn.f32 	%f101, %f39, %f155;
	st.local.f32 	[%rd19+52], %f101;
$L__BB0_86:
	ld.local.f32 	%f40, [%rd19+56];
	setp.leu.f32 	%p55, %f40, 0f00000000;
	@%p55 bra 	$L__BB0_88;
	div.rn.f32 	%f102, %f40, %f155;
	st.local.f32 	[%rd19+56], %f102;
$L__BB0_88:
	ld.local.f32 	%f41, [%rd19+60];
	setp.leu.f32 	%p56, %f41, 0f00000000;
	@%p56 bra 	$L__BB0_90;
	div.rn.f32 	%f103, %f41, %f155;
	st.local.f32 	[%rd19+60], %f103;
$L__BB0_90:
	add.s32 	%r116, %r116, 16;
	setp.ne.s32 	%p57, %r116, %r19;
	mov.u32 	%r118, %r19;
	@%p57 bra 	$L__BB0_58;
$L__BB0_91:
	setp.eq.s32 	%p58, %r17, 0;
	@%p58 bra 	$L__BB0_130;
	add.s32 	%r93, %r17, -1;
	setp.lt.u32 	%p59, %r93, 7;
	@%p59 bra 	$L__BB0_110;
	mul.wide.u32 	%rd73, %r118, 4;
	add.s64 	%rd20, %rd5, %rd73;
	ld.local.f32 	%f42, [%rd20];
	setp.leu.f32 	%p60, %f42, 0f00000000;
	@%p60 bra 	$L__BB0_95;
	div.rn.f32 	%f104, %f42, %f155;
	st.local.f32 	[%rd20], %f104;
$L__BB0_95:
	ld.local.f32 	%f43, [%rd20+4];
	setp.leu.f32 	%p61, %f43, 0f00000000;
	@%p61 bra 	$L__BB0_97;
	div.rn.f32 	%f105, %f43, %f155;
	st.local.f32 	[%rd20+4], %f105;
$L__BB0_97:
	ld.local.f32 	%f44, [%rd20+8];
	setp.leu.f32 	%p62, %f44, 0f00000000;
	@%p62 bra 	$L__BB0_99;
	div.rn.f32 	%f106, %f44, %f155;
	st.local.f32 	[%rd20+8], %f106;
$L__BB0_99:
	ld.local.f32 	%f45, [%rd20+12];
	setp.leu.f32 	%p63, %f45, 0f00000000;
	@%p63 bra 	$L__BB0_101;
	div.rn.f32 	%f107, %f45, %f155;
	st.local.f32 	[%rd20+12], %f107;
$L__BB0_101:
	ld.local.f32 	%f46, [%rd20+16];
	setp.leu.f32 	%p64, %f46, 0f00000000;
	@%p64 bra 	$L__BB0_103;
	div.rn.f32 	%f108, %f46, %f155;
	st.local.f32 	[%rd20+16], %f108;
$L__BB0_103:
	ld.local.f32 	%f47, [%rd20+20];
	setp.leu.f32 	%p65, %f47, 0f00000000;
	@%p65 bra 	$L__BB0_105;
	div.rn.f32 	%f109, %f47, %f155;
	st.local.f32 	[%rd20+20], %f109;
$L__BB0_105:
	ld.local.f32 	%f48, [%rd20+24];
	setp.leu.f32 	%p66, %f48, 0f00000000;
	@%p66 bra 	$L__BB0_107;
	div.rn.f32 	%f110, %f48, %f155;
	st.local.f32 	[%rd20+24], %f110;
$L__BB0_107:
	ld.local.f32 	%f49, [%rd20+28];
	setp.leu.f32 	%p67, %f49, 0f00000000;
	@%p67 bra 	$L__BB0_109;
	div.rn.f32 	%f111, %f49, %f155;
	st.local.f32 	[%rd20+28], %f111;
$L__BB0_109:
	add.s32 	%r118, %r118, 8;
$L__BB0_110:
	setp.eq.s32 	%p68, %r18, 0;
	@%p68 bra 	$L__BB0_130;
	add.s32 	%r94, %r18, -1;
	setp.lt.u32 	%p69, %r94, 3;
	@%p69 bra 	$L__BB0_121;
	mul.wide.u32 	%rd74, %r118, 4;
	add.s64 	%rd21, %rd5, %rd74;
	ld.local.f32 	%f50, [%rd21];
	setp.leu.f32 	%p70, %f50, 0f00000000;
	@%p70 bra 	$L__BB0_114;
	div.rn.f32 	%f112, %f50, %f155;
	st.local.f32 	[%rd21], %f112;
$L__BB0_114:
	ld.local.f32 	%f51, [%rd21+4];
	setp.leu.f32 	%p71, %f51, 0f00000000;
	@%p71 bra 	$L__BB0_116;
	div.rn.f32 	%f113, %f51, %f155;
	st.local.f32 	[%rd21+4], %f113;
$L__BB0_116:
	ld.local.f32 	%f52, [%rd21+8];
	setp.leu.f32 	%p72, %f52, 0f00000000;
	@%p72 bra 	$L__BB0_118;
	div.rn.f32 	%f114, %f52, %f155;
	st.local.f32 	[%rd21+8], %f114;
$L__BB0_118:
	ld.local.f32 	%f53, [%rd21+12];
	setp.leu.f32 	%p73, %f53, 0f00000000;
	@%p73 bra 	$L__BB0_120;
	div.rn.f32 	%f115, %f53, %f155;
	st.local.f32 	[%rd21+12], %f115;
$L__BB0_120:
	add.s32 	%r118, %r118, 4;
$L__BB0_121:
	setp.eq.s32 	%p74, %r20, 0;
	@%p74 bra 	$L__BB0_130;
	mul.wide.u32 	%rd75, %r118, 4;
	add.s64 	%rd22, %rd5, %rd75;
	ld.local.f32 	%f54, [%rd22];
	setp.leu.f32 	%p75, %f54, 0f00000000;
	@%p75 bra 	$L__BB0_124;
	div.rn.f32 	%f116, %f54, %f155;
	st.local.f32 	[%rd22], %f116;
$L__BB0_124:
	setp.eq.s32 	%p76, %r20, 1;
	@%p76 bra 	$L__BB0_130;
	ld.local.f32 	%f55, [%rd22+4];
	setp.leu.f32 	%p77, %f55, 0f00000000;
	@%p77 bra 	$L__BB0_127;
	div.rn.f32 	%f117, %f55, %f155;
	st.local.f32 	[%rd22+4], %f117;
$L__BB0_127:
	setp.eq.s32 	%p78, %r20, 2;
	@%p78 bra 	$L__BB0_130;
	ld.local.f32 	%f56, [%rd22+8];
	setp.leu.f32 	%p79, %f56, 0f00000000;
	@%p79 bra 	$L__BB0_130;
	div.rn.f32 	%f118, %f56, %f155;
	st.local.f32 	[%rd22+8], %f118;
$L__BB0_130:
	mul.wide.u32 	%rd76, %r30, 8;
	add.s64 	%rd77, %rd2, %rd76;
	ld.global.f32 	%f119, [%rd77+8];
	add.f32 	%f163, %f163, %f119;
	cvt.u64.u32 	%rd78, %r120;
	mul.wide.u32 	%rd79, %r120, 20;
	add.s64 	%rd80, %rd4, %rd79;
	mov.b16 	%rs12, 1;
	st.local.u8 	[%rd80+1], %rs12;
	mad.lo.s64 	%rd81, %rd78, -19, %rd80;
	st.local.u8 	[%rd81+20], %rs12;
	st.local.u8 	[%rd3+1], %rs12;
	add.s32 	%r109, %r109, 1;
	setp.ne.s32 	%p80, %r109, %r16;
	mov.b32 	%r120, 1;
	@%p80 bra 	$L__BB0_16;
$L__BB0_131:
	setp.lt.s32 	%p81, %r63, 1;
	mul.lo.s32 	%r96, %r120, %r63;
	mul.wide.s32 	%rd82, %r96, 8;
	add.s64 	%rd83, %rd2, %rd82;
	ld.global.f32 	%f120, [%rd83];
	add.f32 	%f59, %f163, %f120;
	cvt.u64.u32 	%rd84, %r120;
	mul.wide.u32 	%rd85, %r120, 20;
	add.s64 	%rd86, %rd4, %rd85;
	mov.b16 	%rs13, 1;
	st.local.u8 	[%rd86], %rs13;
	mad.lo.s64 	%rd87, %rd84, -19, %rd86;
	st.local.u8 	[%rd87], %rs13;
	@%p81 bra 	$L__BB0_208;
	rcp.rn.f32 	%f60, %f59;
	and.b32  	%r44, %r63, 15;
	add.s32 	%r45, %r44, -1;
	and.b32  	%r46, %r63, 7;
	add.s32 	%r47, %r46, -1;
	and.b32  	%r48, %r63, 2147483632;
	and.b32  	%r49, %r63, 3;
	neg.s32 	%r50, %r48;
	add.s64 	%rd23, %rd4, 7;
	mov.b32 	%r121, 0;
$L__BB0_133:
	setp.lt.u32 	%p82, %r16, 15;
	mul.lo.s32 	%r52, %r121, %r63;
	mov.b32 	%r125, 0;
	@%p82 bra 	$L__BB0_168;
	mul.wide.u32 	%rd88, %r121, 20;
	add.s64 	%rd108, %rd23, %rd88;
	mov.u32 	%r122, %r50;
	mov.u32 	%r123, %r52;
$L__BB0_135:
	.pragma "nounroll";
	ld.local.u8 	%rs14, [%rd108+-7];
	setp.eq.s16 	%p83, %rs14, 0;
	@%p83 bra 	$L__BB0_137;
	mul.wide.u32 	%rd89, %r123, 4;
	add.s64 	%rd90, %rd1, %rd89;
	atom.global.add.f32 	%f121, [%rd90], %f60;
$L__BB0_137:
	ld.local.u8 	%rs15, [%rd108+-6];
	setp.eq.s16 	%p84, %rs15, 0;
	mul.wide.u32 	%rd91, %r123, 4;
	add.s64 	%rd26, %rd1, %rd91;
	@%p84 bra 	$L__BB0_139;
	atom.global.add.f32 	%f122, [%rd26+4], %f60;
$L__BB0_139:
	ld.local.u8 	%rs16, [%rd108+-5];
	setp.eq.s16 	%p85, %rs16, 0;
	@%p85 bra 	$L__BB0_141;
	atom.global.add.f32 	%f123, [%rd26+8], %f60;
$L__BB0_141:
	ld.local.u8 	%rs17, [%rd108+-4];
	setp.eq.s16 	%p86, %rs17, 0;
	@%p86 bra 	$L__BB0_143;
	atom.global.add.f32 	%f124, [%rd26+12], %f60;
$L__BB0_143:
	ld.local.u8 	%rs18, [%rd108+-3];
	setp.eq.s16 	%p87, %rs18, 0;
	@%p87 bra 	$L__BB0_145;
	atom.global.add.f32 	%f125, [%rd26+16], %f60;
$L__BB0_145:
	ld.local.u8 	%rs19, [%rd108+-2];
	setp.eq.s16 	%p88, %rs19, 0;
	@%p88 bra 	$L__BB0_147;
	atom.global.add.f32 	%f126, [%rd26+20], %f60;
$L__BB0_147:
	ld.local.u8 	%rs20, [%rd108+-1];
	setp.eq.s16 	%p89, %rs20, 0;
	@%p89 bra 	$L__BB0_149;
	atom.global.add.f32 	%f127, [%rd26+24], %f60;
$L__BB0_149:
	ld.local.u8 	%rs21, [%rd108];
	setp.eq.s16 	%p90, %rs21, 0;
	@%p90 bra 	$L__BB0_151;
	atom.global.add.f32 	%f128, [%rd26+28], %f60;
$L__BB0_151:
	ld.local.u8 	%rs22, [%rd108+1];
	setp.eq.s16 	%p91, %rs22, 0;
	@%p91 bra 	$L__BB0_153;
	atom.global.add.f32 	%f129, [%rd26+32], %f60;
$L__BB0_153:
	ld.local.u8 	%rs23, [%rd108+2];
	setp.eq.s16 	%p92, %rs23, 0;
	@%p92 bra 	$L__BB0_155;
	atom.global.add.f32 	%f130, [%rd26+36], %f60;
$L__BB0_155:
	ld.local.u8 	%rs24, [%rd108+3];
	setp.eq.s16 	%p93, %rs24, 0;
	@%p93 bra 	$L__BB0_157;
	atom.global.add.f32 	%f131, [%rd26+40], %f60;
$L__BB0_157:
	ld.local.u8 	%rs25, [%rd108+4];
	setp.eq.s16 	%p94, %rs25, 0;
	@%p94 bra 	$L__BB0_159;
	atom.global.add.f32 	%f132, [%rd26+44], %f60;
$L__BB0_159:
	ld.local.u8 	%rs26, [%rd108+5];
	setp.eq.s16 	%p95, %rs26, 0;
	@%p95 bra 	$L__BB0_161;
	atom.global.add.f32 	%f133, [%rd26+48], %f60;
$L__BB0_161:
	ld.local.u8 	%rs27, [%rd108+6];
	setp.eq.s16 	%p96, %rs27, 0;
	@%p96 bra 	$L__BB0_163;
	atom.global.add.f32 	%f134, [%rd26+52], %f60;
$L__BB0_163:
	ld.local.u8 	%rs28, [%rd108+7];
	setp.eq.s16 	%p97, %rs28, 0;
	@%p97 bra 	$L__BB0_165;
	atom.global.add.f32 	%f135, [%rd26+56], %f60;
$L__BB0_165:
	ld.local.u8 	%rs29, [%rd108+8];
	setp.eq.s16 	%p98, %rs29, 0;
	@%p98 bra 	$L__BB0_167;
	atom.global.add.f32 	%f136, [%rd26+60], %f60;
$L__BB0_167:
	add.s32 	%r123, %r123, 16;
	add.s32 	%r122, %r122, 16;
	add.s64 	%rd108, %rd108, 16;
	setp.ne.s32 	%p99, %r122, 0;
	mov.u32 	%r125, %r48;
	@%p99 bra 	$L__BB0_135;
$L__BB0_168:
	setp.eq.s32 	%p100, %r44, 0;
	@%p100 bra 	$L__BB0_207;
	mul.wide.u32 	%rd92, %r121, 20;
	add.s64 	%rd28, %rd4, %rd92;
	setp.lt.u32 	%p101, %r45, 7;
	@%p101 bra 	$L__BB0_187;
	cvt.u64.u32 	%rd29, %r125;
	add.s64 	%rd30, %rd28, %rd29;
	ld.local.u8 	%rs30, [%rd30];
	setp.eq.s16 	%p102, %rs30, 0;
	@%p102 bra 	$L__BB0_172;
	add.s32 	%r99, %r125, %r52;
	mul.wide.u32 	%rd93, %r99, 4;
	add.s64 	%rd94, %rd1, %rd93;
	atom.global.add.f32 	%f137, [%rd94], %f60;
$L__BB0_172:
	ld.local.u8 	%rs31, [%rd30+1];
	setp.eq.s16 	%p103, %rs31, 0;
	cvt.u64.u32 	%rd95, %r52;
	add.s64 	%rd96, %rd29, %rd95;
	shl.b64 	%rd97, %rd96, 2;
	add.s64 	%rd31, %rd1, %rd97;
	@%p103 bra 	$L__BB0_174;
	atom.global.add.f32 	%f138, [%rd31+4], %f60;
$L__BB0_174:
	ld.local.u8 	%rs32, [%rd30+2];
	setp.eq.s16 	%p104, %rs32, 0;
	@%p104 bra 	$L__BB0_176;
	atom.global.add.f32 	%f139, [%rd31+8], %f60;
$L__BB0_176:
	ld.local.u8 	%rs33, [%rd30+3];
	setp.eq.s16 	%p105, %rs33, 0;
	@%p105 bra 	$L__BB0_178;
	atom.global.add.f32 	%f140, [%rd31+12], %f60;
$L__BB0_178:
	ld.local.u8 	%rs34, [%rd30+4];
	setp.eq.s16 	%p106, %rs34, 0;
	@%p106 bra 	$L__BB0_180;
	atom.global.add.f32 	%f141, [%rd31+16], %f60;
$L__BB0_180:
	ld.local.u8 	%rs35, [%rd30+5];
	setp.eq.s16 	%p107, %rs35, 0;
	@%p107 bra 	$L__BB0_182;
	atom.global.add.f32 	%f142, [%rd31+20], %f60;
$L__BB0_182:
	ld.local.u8 	%rs36, [%rd30+6];
	setp.eq.s16 	%p108, %rs36, 0;
	@%p108 bra 	$L__BB0_184;
	atom.global.add.f32 	%f143, [%rd31+24], %f60;
$L__BB0_184:
	ld.local.u8 	%rs37, [%rd30+7];
	setp.eq.s16 	%p109, %rs37, 0;
	@%p109 bra 	$L__BB0_186;
	atom.global.add.f32 	%f144, [%rd31+28], %f60;
$L__BB0_186:
	add.s32 	%r125, %r125, 8;
$L__BB0_187:
	setp.eq.s32 	%p110, %r46, 0;
	@%p110 bra 	$L__BB0_207;
	setp.lt.u32 	%p111, %r47, 3;
	@%p111 bra 	$L__BB0_198;
	cvt.u64.u32 	%rd32, %r125;
	add.s64 	%rd33, %rd28, %rd32;
	ld.local.u8 	%rs38, [%rd33];
	setp.eq.s16 	%p112, %rs38, 0;
	@%p112 bra 	$L__BB0_191;
	add.s32 	%r100, %r125, %r52;
	mul.wide.u32 	%rd98, %r100, 4;
	add.s64 	%rd99, %rd1, %rd98;
	atom.global.add.f32 	%f145, [%rd99], %f60;
$L__BB0_191:
	ld.local.u8 	%rs39, [%rd33+1];
	setp.eq.s16 	%p113, %rs39, 0;
	cvt.u64.u32 	%rd100, %r52;
	add.s64 	%rd101, %rd32, %rd100;
	shl.b64 	%rd102, %rd101, 2;
	add.s64 	%rd34, %rd1, %rd102;
	@%p113 bra 	$L__BB0_193;
	atom.global.add.f32 	%f146, [%rd34+4], %f60;
$L__BB0_193:
	ld.local.u8 	%rs40, [%rd33+2];
	setp.eq.s16 	%p114, %rs40, 0;
	@%p114 bra 	$L__BB0_195;
	atom.global.add.f32 	%f147, [%rd34+8], %f60;
$L__BB0_195:
	ld.local.u8 	%rs41, [%rd33+3];
	setp.eq.s16 	%p115, %rs41, 0;
	@%p115 bra 	$L__BB0_197;
	atom.global.add.f32 	%f148, [%rd34+12], %f60;
$L__BB0_197:
	add.s32 	%r125, %r125, 4;
$L__BB0_198:
	setp.eq.s32 	%p116, %r49, 0;
	@%p116 bra 	$L__BB0_207;
	cvt.u64.u32 	%rd35, %r125;
	add.s64 	%rd36, %rd28, %rd35;
	ld.local.u8 	%rs42, [%rd36];
	setp.eq.s16 	%p117, %rs42, 0;
	@%p117 bra 	$L__BB0_201;
	add.s32 	%r101, %r125, %r52;
	mul.wide.u32 	%rd103, %r101, 4;
	add.s64 	%rd104, %rd1, %rd103;
	atom.global.add.f32 	%f149, [%rd104], %f60;
$L__BB0_201:
	setp.eq.s32 	%p118, %r49, 1;
	@%p118 bra 	$L__BB0_207;
	ld.local.u8 	%rs43, [%rd36+1];
	setp.eq.s16 	%p119, %rs43, 0;
	cvt.u64.u32 	%rd105, %r52;
	add.s64 	%rd106, %rd35, %rd105;
	shl.b64 	%rd107, %rd106, 2;
	add.s64 	%rd37, %rd1, %rd107;
	@%p119 bra 	$L__BB0_204;
	atom.global.add.f32 	%f150, [%rd37+4], %f60;
$L__BB0_204:
	setp.eq.s32 	%p120, %r49, 2;
	@%p120 bra 	$L__BB0_207;
	ld.local.u8 	%rs44, [%rd36+2];
	setp.eq.s16 	%p121, %rs44, 0;
	@%p121 bra 	$L__BB0_207;
	atom.global.add.f32 	%f151, [%rd37+8], %f60;
$L__BB0_207:
	add.s32 	%r121, %r121, 1;
	setp.ne.s32 	%p122, %r121, %r63;
	@%p122 bra 	$L__BB0_133;
$L__BB0_208:
	ret;

}
	// .globl	_Z16updatePheromonesifP5edgesPf
.visible .entry _Z16updatePheromonesifP5edgesPf(
	.param .u32 _Z16updatePheromonesifP5edgesPf_param_0,
	.param .f32 _Z16updatePheromonesifP5edgesPf_param_1,
	.param .u64 .ptr .align 1 _Z16updatePheromonesifP5edgesPf_param_2,
	.param .u64 .ptr .align 1 _Z16updatePheromonesifP5edgesPf_param_3
)
{
	.reg .pred 	%p<4>;
	.reg .b32 	%r<12>;
	.reg .b32 	%f<7>;
	.reg .b64 	%rd<9>;

	ld.param.u32 	%r2, [_Z16updatePheromonesifP5edgesPf_param_0];
	ld.param.f32 	%f1, [_Z16updatePheromonesifP5edgesPf_param_1];
	ld.param.u64 	%rd1, [_Z16updatePheromonesifP5edgesPf_param_2];
	ld.param.u64 	%rd2, [_Z16updatePheromonesifP5edgesPf_param_3];
	mov.u32 	%r3, %ntid.x;
	mov.u32 	%r4, %ctaid.x;
	mov.u32 	%r5, %tid.x;
	mad.lo.s32 	%r6, %r3, %r4, %r5;
	mov.u32 	%r7, %ntid.y;
	mov.u32 	%r8, %ctaid.y;
	mov.u32 	%r9, %tid.y;
	mad.lo.s32 	%r10, %r7, %r8, %r9;
	mad.lo.s32 	%r1, %r10, %r2, %r6;
	setp.gt.s32 	%p1, %r6, 19;
	setp.gt.u32 	%p2, %r10, 19;
	or.pred  	%p3, %p1, %p2;
	@%p3 bra 	$L__BB1_2;
	cvta.to.global.u64 	%rd3, %rd1;
	cvta.to.global.u64 	%rd4, %rd2;
	mov.f32 	%f2, 0f3F800000;
	sub.f32 	%f3, %f2, %f1;
	mul.wide.s32 	%rd5, %r1, 8;
	add.s64 	%rd6, %rd3, %rd5;
	ld.global.f32 	%f4, [%rd6+4];
	mul.wide.s32 	%rd7, %r1, 4;
	add.s64 	%rd8, %rd4, %rd7;
	ld.global.f32 	%f5, [%rd8];
	fma.rn.f32 	%f6, %f3, %f4, %f5;
	st.global.f32 	[%rd6+4], %f6;
$L__BB1_2:
	ret;

}


// ===== COMPILED SASS (sm_100) =====

	.target	sm_100

	.elftype	@"ET_EXEC"


//--------------------- .note.nv.tkinfo           --------------------------
	.section	.note.nv.tkinfo,"",@"SHT_NOTE"
	.sectionflags	@"SHF_NOTE_NV_TKINFO"
	.tkinfo
        /*0018*/ 	.word	0x00000002
        /*0030*/ 	.string	""
        /*0030*/ 	.string	"ptxas"
        /*0030*/ 	.string	"Cuda compilation tools, release 13.0, V13.0.88"
        /*0030*/ 	.string	"Build cuda_13.0.r13.0/compiler.36424714_0"
        /*0030*/ 	.string	"-arch sm_100 -m 64 "



//--------------------- .note.nv.cuinfo           --------------------------
	.section	.note.nv.cuinfo,"",@"SHT_NOTE"
	.sectionflags	@"SHF_NOTE_NV_CUINFO"
        /*0018*/ 	.short	0x0002
        /*001a*/ 	.short	0x0064
        /*001c*/ 	.short	0x0082
	.zero		2


//--------------------- .nv.info                  --------------------------
	.section	.nv.info,"",@"SHT_CUDA_INFO"
	.align	4


	//----- nvinfo : EIATTR_REGCOUNT
	.align		4
        /*0000*/ 	.byte	0x04, 0x2f
        /*0002*/ 	.short	(.L_1 - .L_0)
	.align		4
.L_0:
        /*0004*/ 	.word	index@(_Z6traveliP5edgesPf)
        /*0008*/ 	.word	0x00000020


	//----- nvinfo : EIATTR_FRAME_SIZE
	.align		4
.L_1:
        /*000c*/ 	.byte	0x04, 0x11
        /*000e*/ 	.short	(.L_3 - .L_2)
	.align		4
.L_2:
        /*0010*/ 	.word	index@($__internal_1_$__cuda_sm3x_div_rn_noftz_f32_slowpath)
        /*0014*/ 	.word	0x00000200


	//----- nvinfo : EIATTR_FRAME_SIZE
	.align		4
.L_3:
        /*0018*/ 	.byte	0x04, 0x11
        /*001a*/ 	.short	(.L_5 - .L_4)
	.align		4
.L_4:
        /*001c*/ 	.word	index@($__internal_0_$__cuda_sm20_rcp_rn_f32_slowpath)
        /*0020*/ 	.word	0x00000200


	//----- nvinfo : EIATTR_FRAME_SIZE
	.align		4
.L_5:
        /*0024*/ 	.byte	0x04, 0x11
        /*0026*/ 	.short	(.L_7 - .L_6)
	.align		4
.L_6:
        /*0028*/ 	.word	index@(_Z6traveliP5edgesPf)
        /*002c*/ 	.word	0x00000200


	//----- nvinfo : EIATTR_REGCOUNT
	.align		4
.L_7:
        /*0030*/ 	.byte	0x04, 0x2f
        /*0032*/ 	.short	(.L_9 - .L_8)
	.align		4
.L_8:
        /*0034*/ 	.word	index@(_Z16updatePheromonesifP5edgesPf)
        /*0038*/ 	.word	0x0000000a


	//----- nvinfo : EIATTR_FRAME_SIZE
	.align		4
.L_9:
        /*003c*/ 	.byte	0x04, 0x11
        /*003e*/ 	.short	(.L_11 - .L_10)
	.align		4
.L_10:
        /*0040*/ 	.word	index@(_Z16updatePheromonesifP5edgesPf)
        /*0044*/ 	.word	0x00000000


	//----- nvinfo : EIATTR_MIN_STACK_SIZE
	.align		4
.L_11:
        /*0048*/ 	.byte	0x04, 0x12
        /*004a*/ 	.short	(.L_13 - .L_12)
	.align		4
.L_12:
        /*004c*/ 	.word	index@(_Z16updatePheromonesifP5edgesPf)
        /*0050*/ 	.word	0x00000000


	//----- nvinfo : EIATTR_MIN_STACK_SIZE
	.align		4
.L_13:
        /*0054*/ 	.byte	0x04, 0x12
        /*0056*/ 	.short	(.L_15 - .L_14)
	.align		4
.L_14:
        /*0058*/ 	.word	index@(_Z6traveliP5edgesPf)
        /*005c*/ 	.word	0x00000200
.L_15:


//--------------------- .nv.compat                --------------------------
	.section	.nv.compat,"",@"SHT_CUDA_COMPAT_INFO"
	.align	4
        /*0000*/ 	.byte	0x02, 0x09, 0x00, 0x00, 0x02, 0x02, 0x01, 0x00, 0x02, 0x05, 0x05, 0x00, 0x03, 0x07, 0x01, 0x01
        /*0010*/ 	.byte	0x02, 0x03, 0x00, 0x00, 0x02, 0x06, 0x01, 0x00, 0x04, 0x0b, 0x08, 0x00, 0x01, 0x00, 0x00, 0x00
        /*0020*/ 	.byte	0x00, 0x00, 0x00, 0x00


//--------------------- .nv.info._Z16updatePheromonesifP5edgesPf --------------------------
	.section	.nv.info._Z16updatePheromonesifP5edgesPf,"",@"SHT_CUDA_INFO"
	.sectionflags	@""
	.align	4


	//----- nvinfo : EIATTR_CUDA_API_VERSION
	.align		4
        /*0000*/ 	.byte	0x04, 0x37
        /*0002*/ 	.short	(.L_17 - .L_16)
.L_16:
        /*0004*/ 	.word	0x00000082


	//----- nvinfo : EIATTR_KPARAM_INFO
	.align		4
.L_17:
        /*0008*/ 	.byte	0x04, 0x17
        /*000a*/ 	.short	(.L_19 - .L_18)
.L_18:
        /*000c*/ 	.word	0x00000000
        /*0010*/ 	.short	0x0003
        /*0012*/ 	.short	0x0010
        /*0014*/ 	.byte	0x00, 0xf5, 0x21, 0x00


	//----- nvinfo : EIATTR_KPARAM_INFO
	.align		4
.L_19:
        /*0018*/ 	.byte	0x04, 0x17
        /*001a*/ 	.short	(.L_21 - .L_20)
.L_20:
        /*001c*/ 	.word	0x00000000
        /*0020*/ 	.short	0x0002
        /*0022*/ 	.short	0x0008
        /*0024*/ 	.byte	0x00, 0xf5, 0x21, 0x00


	//----- nvinfo : EIATTR_KPARAM_INFO
	.align		4
.L_21:
        /*0028*/ 	.byte	0x04, 0x17
        /*002a*/ 	.short	(.L_23 - .L_22)
.L_22:
        /*002c*/ 	.word	0x00000000
        /*0030*/ 	.short	0x0001
        /*0032*/ 	.short	0x0004
        /*0034*/ 	.byte	0x00, 0xf0, 0x11, 0x00


	//----- nvinfo : EIATTR_KPARAM_INFO
	.align		4
.L_23:
        /*0038*/ 	.byte	0x04, 0x17
        /*003a*/ 	.short	(.L_25 - .L_24)
.L_24:
        /*003c*/ 	.word	0x00000000
        /*0040*/ 	.short	0x0000
        /*0042*/ 	.short	0x0000
        /*0044*/ 	.byte	0x00, 0xf0, 0x11, 0x00


	//----- nvinfo : EIATTR_SPARSE_MMA_MASK
	.align		4
.L_25:
        /*0048*/ 	.byte	0x03, 0x50
        /*004a*/ 	.short	0x0000


	//----- nvinfo : EIATTR_MAXREG_COUNT
	.align		4
        /*004c*/ 	.byte	0x03, 0x1b
        /*004e*/ 	.short	0x00ff


	//----- nvinfo : EIATTR_MERCURY_ISA_VERSION
	.align		4
        /*0050*/ 	.byte	0x03, 0x5f
        /*0052*/ 	.short	0x0101


	//----- nvinfo : EIATTR_VRC_CTA_INIT_COUNT
	.align		4
        /*0054*/ 	.byte	0x02, 0x4a
	.zero		1
	.zero		1


	//----- nvinfo : EIATTR_EXIT_INSTR_OFFSETS
	.align		4
        /*0058*/ 	.byte	0x04, 0x1c
        /*005a*/ 	.short	(.L_27 - .L_26)


	//   ....[0]....
.L_26:
        /*005c*/ 	.word	0x000000d0


	//   ....[1]....
        /*0060*/ 	.word	0x00000190


	//----- nvinfo : EIATTR_CBANK_PARAM_SIZE
	.align		4
.L_27:
        /*0064*/ 	.byte	0x03, 0x19
        /*0066*/ 	.short	0x0018


	//----- nvinfo : EIATTR_PARAM_CBANK
	.align		4
        /*0068*/ 	.byte	0x04, 0x0a
        /*006a*/ 	.short	(.L_29 - .L_28)
	.align		4
.L_28:
        /*006c*/ 	.word	index@(.nv.constant0._Z16updatePheromonesifP5edgesPf)
        /*0070*/ 	.short	0x0380
        /*0072*/ 	.short	0x0018


	//----- nvinfo : EIATTR_SW_WAR
	.align		4
.L_29:
        /*0074*/ 	.byte	0x04, 0x36
        /*0076*/ 	.short	(.L_31 - .L_30)
.L_30:
        /*0078*/ 	.word	0x00000008
.L_31:


//--------------------- .nv.info._Z6traveliP5edgesPf --------------------------
	.section	.nv.info._Z6traveliP5edgesPf,"",@"SHT_CUDA_INFO"
	.sectionflags	@""
	.align	4


	//----- nvinfo : EIATTR_CUDA_API_VERSION
	.align		4
        /*0000*/ 	.byte	0x04, 0x37
        /*0002*/ 	.short	(.L_33 - .L_32)
.L_32:
        /*0004*/ 	.word	0x00000082


	//----- nvinfo : EIATTR_KPARAM_INFO
	.align		4
.L_33:
        /*0008*/ 	.byte	0x04, 0x17
        /*000a*/ 	.short	(.L_35 - .L_34)
.L_34:
        /*000c*/ 	.word	0x00000000
        /*0010*/ 	.short	0x0002
        /*0012*/ 	.short	0x0010
        /*0014*/ 	.byte	0x00, 0xf5, 0x21, 0x00


	//----- nvinfo : EIATTR_KPARAM_INFO
	.align		4
.L_35:
        /*0018*/ 	.byte	0x04, 0x17
        /*001a*/ 	.short	(.L_37 - .L_36)
.L_36:
        /*001c*/ 	.word	0x00000000
        /*0020*/ 	.short	0x0001
        /*0022*/ 	.short	0x0008
        /*0024*/ 	.byte	0x00, 0xf5, 0x21, 0x00


	//----- nvinfo : EIATTR_KPARAM_INFO
	.align		4
.L_37:
        /*0028*/ 	.byte	0x04, 0x17
        /*002a*/ 	.short	(.L_39 - .L_38)
.L_38:
        /*002c*/ 	.word	0x00000000
        /*0030*/ 	.short	0x0000
        /*0032*/ 	.short	0x0000
        /*0034*/ 	.byte	0x00, 0xf0, 0x11, 0x00


	//----- nvinfo : EIATTR_SPARSE_MMA_MASK
	.align		4
.L_39:
        /*0038*/ 	.byte	0x03, 0x50
        /*003a*/ 	.short	0x0000


	//----- nvinfo : EIATTR_MAXREG_COUNT
	.align		4
        /*003c*/ 	.byte	0x03, 0x1b
        /*003e*/ 	.short	0x00ff


	//----- nvinfo : EIATTR_MERCURY_ISA_VERSION
	.align		4
        /*0040*/ 	.byte	0x03, 0x5f
        /*0042*/ 	.short	0x0101


	//----- nvinfo : EIATTR_VRC_CTA_INIT_COUNT
	.align		4
        /*0044*/ 	.byte	0x02, 0x4a
	.zero		1
	.zero		1


	//----- nvinfo : EIATTR_EXIT_INSTR_OFFSETS
	.align		4
        /*0048*/ 	.byte	0x04, 0x1c
        /*004a*/ 	.short	(.L_41 - .L_40)


	//   ....[0]....
.L_40:
        /*004c*/ 	.word	0x00000540


	//   ....[1]....
        /*0050*/ 	.word	0x00003560


	//   ....[2]....
        /*0054*/ 	.word	0x00004320


	//----- nvinfo : EIATTR_CRS_STACK_SIZE
	.align		4
.L_41:
        /*0058*/ 	.byte	0x04, 0x1e
        /*005a*/ 	.short	(.L_43 - .L_42)
.L_42:
        /*005c*/ 	.word	0x00000000


	//----- nvinfo : EIATTR_CBANK_PARAM_SIZE
	.align		4
.L_43:
        /*0060*/ 	.byte	0x03, 0x19
        /*0062*/ 	.short	0x0018


	//----- nvinfo : EIATTR_PARAM_CBANK
	.align		4
        /*0064*/ 	.byte	0x04, 0x0a
        /*0066*/ 	.short	(.L_45 - .L_44)
	.align		4
.L_44:
        /*0068*/ 	.word	index@(.nv.constant0._Z6traveliP5edgesPf)
        /*006c*/ 	.short	0x0380
        /*006e*/ 	.short	0x0018


	//----- nvinfo : EIATTR_SW_WAR
	.align		4
.L_45:
        /*0070*/ 	.byte	0x04, 0x36
        /*0072*/ 	.short	(.L_47 - .L_46)
.L_46:
        /*0074*/ 	.word	0x00000008
.L_47:


//--------------------- .nv.callgraph             --------------------------
	.section	.nv.callgraph,"",@"SHT_CUDA_CALLGRAPH"
	.align	4
	.sectionentsize	8
	.align		4
        /*0000*/ 	.word	0x00000000
	.align		4
        /*0004*/ 	.word	0xffffffff
	.align		4
        /*0008*/ 	.word	0x00000000
	.align		4
        /*000c*/ 	.word	0xfffffffe
	.align		4
        /*0010*/ 	.word	0x00000000
	.align		4
        /*0014*/ 	.word	0xfffffffd
	.align		4
        /*0018*/ 	.word	0x00000000
	.align		4
        /*001c*/ 	.word	0xfffffffc


//--------------------- .text._Z16updatePheromonesifP5edgesPf --------------------------
	.section	.text._Z16updatePheromonesifP5edgesPf,"ax",@progbits
	.align	128
        .global         _Z16updatePheromonesifP5edgesPf
        .type           _Z16updatePheromonesifP5edgesPf,@function
        .size           _Z16updatePheromonesifP5edgesPf,(.L_x_150 - _Z16updatePheromonesifP5edgesPf)
        .other          _Z16updatePheromonesifP5edgesPf,@"STO_CUDA_ENTRY STV_DEFAULT"
_Z16updatePheromonesifP5edgesPf:
.text._Z16updatePheromonesifP5edgesPf:
[----:B------:R-:W-:Y:S01]  /*0000*/  LDC R1, c[0x0][0x37c] ;  /* 0x0000df00ff017b82 */ /* 0x000fe20000000800 */
[----:B------:R-:W0:Y:S01]  /*0010*/  S2R R3, SR_CTAID.Y ;  /* 0x0000000000037919 */ /* 0x000e220000002600 */
[----:B------:R-:W1:Y:S01]  /*0020*/  LDCU UR4, c[0x0][0x360] ;  /* 0x00006c00ff0477ac */ /* 0x000e620008000800 */
[----:B------:R-:W0:Y:S01]  /*0030*/  S2R R2, SR_TID.Y ;  /* 0x0000000000027919 */ /* 0x000e220000002200 */
[----:B------:R-:W0:Y:S01]  /*0040*/  LDCU UR5, c[0x0][0x364] ;  /* 0x00006c80ff0577ac */ /* 0x000e220008000800 */
[----:B------:R-:W1:Y:S01]  /*0050*/  S2R R0, SR_CTAID.X ;  /* 0x0000000000007919 */ /* 0x000e620000002500 */
[----:B------:R-:W2:Y:S01]  /*0060*/  LDCU UR6, c[0x0][0x380] ;  /* 0x00007000ff0677ac */ /* 0x000ea20008000800 */
[----:B------:R-:W1:Y:S01]  /*0070*/  S2R R5, SR_TID.X ;  /* 0x0000000000057919 */ /* 0x000e620000002100 */
[----:B0-----:R-:W-:-:S05]  /*0080*/  IMAD R3, R3, UR5, R2 ;  /* 0x0000000503037c24 */ /* 0x001fca000f8e0202 */
[----:B------:R-:W-:Y:S01]  /*0090*/  ISETP.GT.U32.AND P0, PT, R3, 0x13, PT ;  /* 0x000000130300780c */ /* 0x000fe20003f04070 */
[----:B-1----:R-:W-:-:S04]  /*00a0*/  IMAD R0, R0, UR4, R5 ;  /* 0x0000000400007c24 */ /* 0x002fc8000f8e0205 */
[----:B--2---:R-:W-:Y:S01]  /*00b0*/  IMAD R7, R3, UR6, R0 ;  /* 0x0000000603077c24 */ /* 0x004fe2000f8e0200 */
[----:B------:R-:W-:-:S13]  /*00c0*/  ISETP.GT.OR P0, PT, R0, 0x13, P0 ;  /* 0x000000130000780c */ /* 0x000fda0000704670 */
[----:B------:R-:W-:Y:S05]  /*00d0*/  @P0 EXIT ;  /* 0x000000000000094d */ /* 0x000fea0003800000 */
[----:B------:R-:W0:Y:S01]  /*00e0*/  LDC.64 R4, c[0x0][0x390] ;  /* 0x0000e400ff047b82 */ /* 0x000e220000000a00 */
[----:B------:R-:W1:Y:S07]  /*00f0*/  LDCU.64 UR4, c[0x0][0x358] ;  /* 0x00006b00ff0477ac */ /* 0x000e6e0008000a00 */
[----:B------:R-:W2:Y:S08]  /*0100*/  LDC.64 R2, c[0x0][0x388] ;  /* 0x0000e200ff027b82 */ /* 0x000eb00000000a00 */
[----:B------:R-:W3:Y:S01]  /*0110*/  LDC R0, c[0x0][0x384] ;  /* 0x0000e100ff007b82 */ /* 0x000ee20000000800 */
[----:B0-----:R-:W-:-:S06]  /*0120*/  IMAD.WIDE R4, R7, 0x4, R4 ;  /* 0x0000000407047825 */ /* 0x001fcc00078e0204 */
[----:B-1----:R-:W4:Y:S01]  /*0130*/  LDG.E R5, desc[UR4][R4.64] ;  /* 0x0000000404057981 */ /* 0x002f22000c1e1900 */
[----:B--2---:R-:W-:-:S05]  /*0140*/  IMAD.WIDE R2, R7, 0x8, R2 ;  /* 0x0000000807027825 */ /* 0x004fca00078e0202 */
[----:B------:R-:W4:Y:S01]  /*0150*/  LDG.E R7, desc[UR4][R2.64+0x4] ;  /* 0x0000040402077981 */ /* 0x000f22000c1e1900 */
[----:B---3--:R-:W-:-:S04]  /*0160*/  FADD R0, -R0, 1 ;  /* 0x3f80000000007421 */ /* 0x008fc80000000100 */
[----:B----4-:R-:W-:-:S05]  /*0170*/  FFMA R7, R0, R7, R5 ;  /* 0x0000000700077223 */ /* 0x010fca0000000005 */
[----:B------:R-:W-:Y:S01]  /*0180*/  STG.E desc[UR4][R2.64+0x4], R7 ;  /* 0x0000040702007986 */ /* 0x000fe2000c101904 */
[----:B------:R-:W-:Y:S05]  /*0190*/  EXIT ;  /* 0x000000000000794d */ /* 0x000fea0003800000 */
.L_x_0:
[----:B------:R-:W-:-:S00]  /*01a0*/  BRA `(.L_x_0) ;  /* 0xfffffffc00fc7947 */ /* 0x000fc0000383ffff */
[----:B------:R-:W-:-:S00]  /*01b0*/  NOP ;  /* 0x0000000000007918 */ /* 0x000fc00000000000 */
        /* <DEDUP_REMOVED lines=12> */
.L_x_150:


//--------------------- .text._Z6traveliP5edgesPf --------------------------
	.section	.text._Z6traveliP5edgesPf,"ax",@progbits
	.align	128
        .global         _Z6traveliP5edgesPf
        .type           _Z6traveliP5edgesPf,@function
        .size           _Z6traveliP5edgesPf,(.L_x_149 - _Z6traveliP5edgesPf)
        .other          _Z6traveliP5edgesPf,@"STO_CUDA_ENTRY STV_DEFAULT"
_Z6traveliP5edgesPf:
.text._Z6traveliP5edgesPf:
[----:B------:R-:W0:Y:S08]  /*0000*/  LDC R1, c[0x0][0x37c] ;  /* 0x0000df00ff017b82 */ /* 0x000e300000000800 */
[----:B------:R-:W1:Y:S01]  /*0010*/  LDC R8, c[0x0][0x380] ;  /* 0x0000e000ff087b82 */ /* 0x000e620000000800 */
[----:B0-----:R-:W-:Y:S01]  /*0020*/  VIADD R1, R1, 0xfffffe00 ;  /* 0xfffffe0001017836 */ /* 0x001fe20000000000 */
[----:B------:R-:W0:Y:S03]  /*0030*/  LDCU.64 UR8, c[0x0][0x358] ;  /* 0x00006b00ff0877ac */ /* 0x000e260008000a00 */
[----:B------:R-:W-:Y:S01]  /*0040*/  VIADD R5, R1, 0x20 ;  /* 0x0000002001057836 */ /* 0x000fe20000000000 */
[----:B------:R2:W-:Y:S04]  /*0050*/  STL.128 [R1+0x20], RZ ;  /* 0x000020ff01007387 */ /* 0x0005e80000100c00 */
[----:B------:R2:W-:Y:S04]  /*0060*/  STL.128 [R1+0x30], RZ ;  /* 0x000030ff01007387 */ /* 0x0005e80000100c00 */
[----:B------:R2:W-:Y:S04]  /*0070*/  STL.128 [R1+0x40], RZ ;  /* 0x000040ff01007387 */ /* 0x0005e80000100c00 */
[----:B------:R2:W-:Y:S04]  /*0080*/  STL.128 [R1+0x50], RZ ;  /* 0x000050ff01007387 */ /* 0x0005e80000100c00 */
[----:B------:R2:W-:Y:S01]  /*0090*/  STL.128 [R1+0x60], RZ ;  /* 0x000060ff01007387 */ /* 0x0005e20000100c00 */
[----:B-1----:R-:W-:-:S03]  /*00a0*/  ISETP.GE.AND P0, PT, R8, 0x1, PT ;  /* 0x000000010800780c */ /* 0x002fc60003f06270 */
[----:B------:R2:W-:Y:S04]  /*00b0*/  STL.128 [R1+0x70], RZ ;  /* 0x000070ff01007387 */ /* 0x0005e80000100c00 */
        /* <DEDUP_REMOVED lines=18> */
[----:B------:R2:W-:Y:S01]  /*01e0*/  STL.128 [R1+0x1a0], RZ ;  /* 0x0001a0ff01007387 */ /* 0x0005e20000100c00 */
[----:B0-----:R-:W-:Y:S05]  /*01f0*/  @!P0 BRA `(.L_x_1) ;  /* 0x0000000000b48947 */ /* 0x001fea0003800000 */
[C---:B------:R-:W-:Y:S01]  /*0200*/  ISETP.GE.U32.AND P0, PT, R8.reuse, 0x10, PT ;  /* 0x000000100800780c */ /* 0x040fe20003f06070 */
[----:B------:R-:W-:Y:S01]  /*0210*/  HFMA2 R0, -RZ, RZ, 0, 0 ;  /* 0x00000000ff007431 */ /* 0x000fe200000001ff */
[----:B------:R-:W-:-:S04]  /*0220*/  LOP3.LUT R4, R8, 0xf, RZ, 0xc0, !PT ;  /* 0x0000000f08047812 */ /* 0x000fc800078ec0ff */
[----:B------:R-:W-:-:S07]  /*0230*/  ISETP.NE.AND P1, PT, R4, RZ, PT ;  /* 0x000000ff0400720c */ /* 0x000fce0003f25270 */
[----:B------:R-:W-:Y:S06]  /*0240*/  @!P0 BRA `(.L_x_2) ;  /* 0x00000000001c8947 */ /* 0x000fec0003800000 */
[----:B------:R-:W-:Y:S01]  /*0250*/  LOP3.LUT R0, R8, 0x7ffffff0, RZ, 0xc0, !PT ;  /* 0x7ffffff008007812 */ /* 0x000fe200078ec0ff */
[----:B------:R-:W-:-:S07]  /*0260*/  IMAD.MOV.U32 R2, RZ, RZ, RZ ;  /* 0x000000ffff027224 */ /* 0x000fce00078e00ff */
.L_x_3:
[----:B------:R-:W-:Y:S01]  /*0270*/  IMAD.IADD R3, R1, 0x1, R2 ;  /* 0x0000000101037824 */ /* 0x000fe200078e0202 */
[----:B------:R-:W-:-:S04]  /*0280*/  IADD3 R2, PT, PT, R2, 0x10, RZ ;  /* 0x0000001002027810 */ /* 0x000fc80007ffe0ff */
[----:B------:R0:W-:Y:S01]  /*0290*/  STL.128 [R3], RZ ;  /* 0x000000ff03007387 */ /* 0x0001e20000100c00 */
[----:B------:R-:W-:-:S13]  /*02a0*/  ISETP.NE.AND P0, PT, R2, R0, PT ;  /* 0x000000000200720c */ /* 0x000fda0003f05270 */
[----:B0-----:R-:W-:Y:S05]  /*02b0*/  @P0 BRA `(.L_x_3) ;  /* 0xfffffffc00ec0947 */ /* 0x001fea000383ffff */
.L_x_2:
[----:B------:R-:W-:Y:S05]  /*02c0*/  @!P1 BRA `(.L_x_1) ;  /* 0x0000000000809947 */ /* 0x000fea0003800000 */
[----:B------:R-:W-:Y:S02]  /*02d0*/  ISETP.GE.U32.AND P0, PT, R4, 0x8, PT ;  /* 0x000000080400780c */ /* 0x000fe40003f06070 */
[----:B------:R-:W-:-:S04]  /*02e0*/  LOP3.LUT R3, R8, 0x7, RZ, 0xc0, !PT ;  /* 0x0000000708037812 */ /* 0x000fc800078ec0ff */
[----:B------:R-:W-:-:S07]  /*02f0*/  ISETP.NE.AND P1, PT, R3, RZ, PT ;  /* 0x000000ff0300720c */ /* 0x000fce0003f25270 */
[----:B------:R-:W-:Y:S06]  /*0300*/  @!P0 BRA `(.L_x_4) ;  /* 0x0000000000288947 */ /* 0x000fec0003800000 */
[----:B------:R-:W-:Y:S02]  /*0310*/  IMAD.IADD R2, R1, 0x1, R0 ;  /* 0x0000000101027824 */ /* 0x000fe400078e0200 */
[----:B------:R-:W-:-:S03]  /*0320*/  VIADD R0, R0, 0x8 ;  /* 0x0000000800007836 */ /* 0x000fc60000000000 */
[----:B------:R0:W-:Y:S04]  /*0330*/  STL.U8 [R2], RZ ;  /* 0x000000ff02007387 */ /* 0x0001e80000100000 */
[----:B------:R0:W-:Y:S04]  /*0340*/  STL.U8 [R2+0x1], RZ ;  /* 0x000001ff02007387 */ /* 0x0001e80000100000 */
[----:B------:R0:W-:Y:S04]  /*0350*/  STL.U8 [R2+0x2], RZ ;  /* 0x000002ff02007387 */ /* 0x0001e80000100000 */
[----:B------:R0:W-:Y:S04]  /*0360*/  STL.U8 [R2+0x3], RZ ;  /* 0x000003ff02007387 */ /* 0x0001e80000100000 */
[----:B------:R0:W-:Y:S04]  /*0370*/  STL.U8 [R2+0x4], RZ ;  /* 0x000004ff02007387 */ /* 0x0001e80000100000 */
[----:B------:R0:W-:Y:S04]  /*0380*/  STL.U8 [R2+0x5], RZ ;  /* 0x000005ff02007387 */ /* 0x0001e80000100000 */
[----:B------:R0:W-:Y:S04]  /*0390*/  STL.U8 [R2+0x6], RZ ;  /* 0x000006ff02007387 */ /* 0x0001e80000100000 */
[----:B------:R0:W-:Y:S02]  /*03a0*/  STL.U8 [R2+0x7], RZ ;  /* 0x000007ff02007387 */ /* 0x0001e40000100000 */
.L_x_4:
[----:B------:R-:W-:Y:S05]  /*03b0*/  @!P1 BRA `(.L_x_1) ;  /* 0x0000000000449947 */ /* 0x000fea0003800000 */
[----:B------:R-:W-:Y:S02]  /*03c0*/  ISETP.GE.U32.AND P0, PT, R3, 0x4, PT ;  /* 0x000000040300780c */ /* 0x000fe40003f06070 */
[----:B0-----:R-:W-:-:S04]  /*03d0*/  LOP3.LUT R2, R8, 0x3, RZ, 0xc0, !PT ;  /* 0x0000000308027812 */ /* 0x001fc800078ec0ff */
[----:B------:R-:W-:-:S07]  /*03e0*/  ISETP.NE.AND P1, PT, R2, RZ, PT ;  /* 0x000000ff0200720c */ /* 0x000fce0003f25270 */
[----:B------:R-:W-:Y:S01]  /*03f0*/  @P0 IADD3 R3, PT, PT, R1, R0, RZ ;  /* 0x0000000001030210 */ /* 0x000fe20007ffe0ff */
[----:B------:R-:W-:-:S04]  /*0400*/  @P0 VIADD R0, R0, 0x4 ;  /* 0x0000000400000836 */ /* 0x000fc80000000000 */
[----:B------:R1:W-:Y:S04]  /*0410*/  @P0 STL.U8 [R3], RZ ;  /* 0x000000ff03000387 */ /* 0x0003e80000100000 */
[----:B------:R1:W-:Y:S04]  /*0420*/  @P0 STL.U8 [R3+0x1], RZ ;  /* 0x000001ff03000387 */ /* 0x0003e80000100000 */
[----:B------:R1:W-:Y:S04]  /*0430*/  @P0 STL.U8 [R3+0x2], RZ ;  /* 0x000002ff03000387 */ /* 0x0003e80000100000 */
[----:B------:R1:W-:Y:S01]  /*0440*/  @P0 STL.U8 [R3+0x3], RZ ;  /* 0x000003ff03000387 */ /* 0x0003e20000100000 */
[----:B------:R-:W-:Y:S05]  /*0450*/  @!P1 BRA `(.L_x_1) ;  /* 0x00000000001c9947 */ /* 0x000fea0003800000 */
[----:B------:R-:W-:-:S05]  /*0460*/  UMOV UR4, URZ ;  /* 0x000000ff00047c82 */ /* 0x000fca0008000000 */
.L_x_5:
[----:B-1----:R-:W-:Y:S01]  /*0470*/  IMAD.IADD R3, R1, 0x1, R0 ;  /* 0x0000000101037824 */ /* 0x002fe200078e0200 */
[----:B------:R-:W-:Y:S01]  /*0480*/  UIADD3 UR4, UPT, UPT, UR4, 0x1, URZ ;  /* 0x0000000104047890 */ /* 0x000fe2000fffe0ff */
[----:B------:R-:W-:-:S03]  /*0490*/  IADD3 R0, PT, PT, R0, 0x1, RZ ;  /* 0x0000000100007810 */ /* 0x000fc60007ffe0ff */
[----:B------:R3:W-:Y:S02]  /*04a0*/  STL.U8 [R3], RZ ;  /* 0x000000ff03007387 */ /* 0x0007e40000100000 */
[----:B------:R-:W-:-:S13]  /*04b0*/  ISETP.NE.AND P0, PT, R2, UR4, PT ;  /* 0x0000000402007c0c */ /* 0x000fda000bf05270 */
[----:B---3--:R-:W-:Y:S05]  /*04c0*/  @P0 BRA `(.L_x_5) ;  /* 0xfffffffc00e80947 */ /* 0x008fea000383ffff */
.L_x_1:
[----:B------:R-:W3:Y:S01]  /*04d0*/  S2R R0, SR_TID.X ;  /* 0x0000000000007919 */ /* 0x000ee20000002100 */
[----:B------:R-:W3:Y:S01]  /*04e0*/  LDCU UR4, c[0x0][0x360] ;  /* 0x00006c00ff0477ac */ /* 0x000ee20008000800 */
[----:B------:R-:W-:Y:S01]  /*04f0*/  IMAD.MOV.U32 R4, RZ, RZ, 0x1 ;  /* 0x00000001ff047424 */ /* 0x000fe200078e00ff */
[----:B-1----:R-:W3:Y:S04]  /*0500*/  S2R R3, SR_CTAID.X ;  /* 0x0000000000037919 */ /* 0x002ee80000002500 */
[----:B------:R1:W-:Y:S01]  /*0510*/  STL.U8 [R1], R4 ;  /* 0x0000000401007387 */ /* 0x0003e20000100000 */
[----:B---3--:R-:W-:-:S05]  /*0520*/  IMAD R0, R3, UR4, R0 ;  /* 0x0000000403007c24 */ /* 0x008fca000f8e0200 */
[----:B------:R-:W-:-:S13]  /*0530*/  ISETP.GT.AND P0, PT, R0, 0x1d, PT ;  /* 0x0000001d0000780c */ /* 0x000fda0003f04270 */
[----:B-1----:R-:W-:Y:S05]  /*0540*/  @P0 EXIT ;  /* 0x000000000000094d */ /* 0x002fea0003800000 */
[C---:B------:R-:W-:Y:S01]  /*0550*/  ISETP.GE.AND P0, PT, R8.reuse, 0x2, PT ;  /* 0x000000020800780c */ /* 0x040fe20003f06270 */
[----:B------:R-:W-:Y:S01]  /*0560*/  VIADD R16, R8, 0xffffffff ;  /* 0xffffffff08107836 */ /* 0x000fe20000000000 */
[----:B0-----:R-:W-:-:S11]  /*0570*/  CS2R R2, SRZ ;  /* 0x0000000000027805 */ /* 0x001fd6000001ff00 */
[----:B------:R-:W-:Y:S05]  /*0580*/  @!P0 BRA `(.L_x_6) ;  /* 0x0000002c00c88947 */ /* 0x000fea0003800000 */
[C---:B------:R-:W-:Y:S02]  /*0590*/  LOP3.LUT R13, R8.reuse, 0xf, RZ, 0xc0, !PT ;  /* 0x0000000f080d7812 */ /* 0x040fe400078ec0ff */
[----:B------:R-:W-:Y:S02]  /*05a0*/  CS2R R2, SRZ ;  /* 0x0000000000027805 */ /* 0x000fe4000001ff00 */
[C---:B------:R-:W-:Y:S01]  /*05b0*/  LOP3.LUT R12, R8.reuse, 0x7, RZ, 0xc0, !PT ;  /* 0x00000007080c7812 */ /* 0x040fe200078ec0ff */
[----:B------:R-:W-:Y:S01]  /*05c0*/  UMOV UR4, URZ ;  /* 0x000000ff00047c82 */ /* 0x000fe20008000000 */
[C---:B------:R-:W-:Y:S02]  /*05d0*/  LOP3.LUT R10, R8.reuse, 0x7ffffff0, RZ, 0xc0, !PT ;  /* 0x7ffffff0080a7812 */ /* 0x040fe400078ec0ff */
[----:B------:R-:W-:Y:S02]  /*05e0*/  LOP3.LUT R8, R8, 0x3, RZ, 0xc0, !PT ;  /* 0x0000000308087812 */ /* 0x000fe400078ec0ff */
[----:B------:R-:W-:-:S07]  /*05f0*/  IADD3 R11, PT, PT, R1, 0x1b0, RZ ;  /* 0x000001b0010b7810 */ /* 0x000fce0007ffe0ff */
.L_x_99:
[----:B------:R-:W0:Y:S01]  /*0600*/  LDCU UR5, c[0x0][0x380] ;  /* 0x00007000ff0577ac */ /* 0x000e220008000800 */
[----:B------:R-:W-:Y:S01]  /*0610*/  IMAD.MOV.U32 R0, RZ, RZ, RZ ;  /* 0x000000ffff007224 */ /* 0x000fe200078e00ff */
[----:B0-----:R-:W-:-:S09]  /*0620*/  UISETP.GE.U32.AND UP0, UPT, UR5, 0x10, UPT ;  /* 0x000000100500788c */ /* 0x001fd2000bf06070 */
[----:B---3--:R-:W-:Y:S05]  /*0630*/  BRA.U !UP0, `(.L_x_7) ;  /* 0x0000000108287547 */ /* 0x008fea000b800000 */
[----:B------:R-:W-:-:S07]  /*0640*/  IMAD.MOV.U32 R0, RZ, RZ, RZ ;  /* 0x000000ffff007224 */ /* 0x000fce00078e00ff */
.L_x_8:
[C---:B0-----:R-:W-:Y:S01]  /*0650*/  IMAD R6, R0.reuse, 0x4, R11 ;  /* 0x0000000400067824 */ /* 0x041fe200078e020b */
[----:B------:R-:W-:-:S04]  /*0660*/  IADD3 R0, PT, PT, R0, 0x10, RZ ;  /* 0x0000001000007810 */ /* 0x000fc80007ffe0ff */
[----:B------:R0:W-:Y:S01]  /*0670*/  STL.128 [R6], RZ ;  /* 0x000000ff06007387 */ /* 0x0001e20000100c00 */
[----:B------:R-:W-:-:S03]  /*0680*/  ISETP.NE.AND P0, PT, R0, R10, PT ;  /* 0x0000000a0000720c */ /* 0x000fc60003f05270 */
[----:B------:R0:W-:Y:S04]  /*0690*/  STL.128 [R6+0x10], RZ ;  /* 0x000010ff06007387 */ /* 0x0001e80000100c00 */
[----:B------:R0:W-:Y:S04]  /*06a0*/  STL.128 [R6+0x20], RZ ;  /* 0x000020ff06007387 */ /* 0x0001e80000100c00 */
[----:B------:R0:W-:Y:S02]  /*06b0*/  STL.128 [R6+0x30], RZ ;  /* 0x000030ff06007387 */ /* 0x0001e40000100c00 */
[----:B------:R-:W-:Y:S05]  /*06c0*/  @P0 BRA `(.L_x_8) ;  /* 0xfffffffc00e00947 */ /* 0x000fea000383ffff */
[----:B------:R-:W-:-:S07]  /*06d0*/  IMAD.MOV.U32 R0, RZ, RZ, R10 ;  /* 0x000000ffff007224 */ /* 0x000fce00078e000a */
.L_x_7:
[----:B------:R-:W-:-:S13]  /*06e0*/  ISETP.NE.AND P0, PT, R13, RZ, PT ;  /* 0x000000ff0d00720c */ /* 0x000fda0003f05270 */
[----:B------:R-:W-:Y:S05]  /*06f0*/  @!P0 BRA `(.L_x_9) ;  /* 0x0000000000588947 */ /* 0x000fea0003800000 */
[----:B0-----:R-:W-:Y:S01]  /*0700*/  VIADD R6, R13, 0xffffffff ;  /* 0xffffffff0d067836 */ /* 0x001fe20000000000 */
[----:B------:R-:W-:-:S04]  /*0710*/  ISETP.NE.AND P1, PT, R12, RZ, PT ;  /* 0x000000ff0c00720c */ /* 0x000fc80003f25270 */
[----:B------:R-:W-:-:S13]  /*0720*/  ISETP.GE.U32.AND P0, PT, R6, 0x7, PT ;  /* 0x000000070600780c */ /* 0x000fda0003f06070 */
[C---:B------:R-:W-:Y:S01]  /*0730*/  @P0 IMAD R6, R0.reuse, 0x4, R11 ;  /* 0x0000000400060824 */ /* 0x040fe200078e020b */
[----:B------:R-:W-:-:S04]  /*0740*/  @P0 IADD3 R0, PT, PT, R0, 0x8, RZ ;  /* 0x0000000800000810 */ /* 0x000fc80007ffe0ff */
[----:B------:R1:W-:Y:S04]  /*0750*/  @P0 STL.128 [R6], RZ ;  /* 0x000000ff06000387 */ /* 0x0003e80000100c00 */
[----:B------:R1:W-:Y:S01]  /*0760*/  @P0 STL.128 [R6+0x10], RZ ;  /* 0x000010ff06000387 */ /* 0x0003e20000100c00 */
[----:B------:R-:W-:Y:S05]  /*0770*/  @!P1 BRA `(.L_x_9) ;  /* 0x0000000000389947 */ /* 0x000fea0003800000 */
[----:B-1----:R-:W-:Y:S01]  /*0780*/  VIADD R6, R12, 0xffffffff ;  /* 0xffffffff0c067836 */ /* 0x002fe20000000000 */
[----:B------:R-:W-:-:S04]  /*0790*/  ISETP.NE.AND P1, PT, R8, RZ, PT ;  /* 0x000000ff0800720c */ /* 0x000fc80003f25270 */
[----:B------:R-:W-:-:S13]  /*07a0*/  ISETP.GE.U32.AND P0, PT, R6, 0x3, PT ;  /* 0x000000030600780c */ /* 0x000fda0003f06070 */
[C---:B------:R-:W-:Y:S02]  /*07b0*/  @P0 IMAD R6, R0.reuse, 0x4, R11 ;  /* 0x0000000400060824 */ /* 0x040fe400078e020b */
[----:B------:R-:W-:-:S03]  /*07c0*/  @P0 VIADD R0, R0, 0x4 ;  /* 0x0000000400000836 */ /* 0x000fc60000000000 */
[----:B------:R3:W-:Y:S01]  /*07d0*/  @P0 STL.128 [R6], RZ ;  /* 0x000000ff06000387 */ /* 0x0007e20000100c00 */
[----:B------:R-:W-:Y:S05]  /*07e0*/  @!P1 BRA `(.L_x_9) ;  /* 0x00000000001c9947 */ /* 0x000fea0003800000 */
[----:B------:R-:W-:Y:S01]  /*07f0*/  IMAD R0, R0, 0x4, R11 ;  /* 0x0000000400007824 */ /* 0x000fe200078e020b */
[----:B------:R-:W-:-:S04]  /*0800*/  ISETP.NE.AND P0, PT, R8, 0x1, PT ;  /* 0x000000010800780c */ /* 0x000fc80003f05270 */
[----:B------:R4:W-:Y:S09]  /*0810*/  STL [R0], RZ ;  /* 0x000000ff00007387 */ /* 0x0009f20000100800 */
[----:B----4-:R-:W-:Y:S05]  /*0820*/  @!P0 BRA `(.L_x_9) ;  /* 0x00000000000c8947 */ /* 0x010fea0003800000 */
[----:B------:R-:W-:Y:S01]  /*0830*/  ISETP.NE.AND P0, PT, R8, 0x2, PT ;  /* 0x000000020800780c */ /* 0x000fe20003f05270 */
[----:B------:R4:W-:-:S12]  /*0840*/  STL [R0+0x4], RZ ;  /* 0x000004ff00007387 */ /* 0x0009d80000100800 */
[----:B------:R4:W-:Y:S02]  /*0850*/  @P0 STL [R0+0x8], RZ ;  /* 0x000008ff00000387 */ /* 0x0009e40000100800 */
.L_x_9:
[----:B------:R-:W-:Y:S02]  /*0860*/  UISETP.GE.U32.AND UP0, UPT, UR5, 0x4, UPT ;  /* 0x000000040500788c */ /* 0x000fe4000bf06070 */
[----:B------:R-:W-:Y:S01]  /*0870*/  IMAD R9, R2, UR5, RZ ;  /* 0x0000000502097c24 */ /* 0x000fe2000f8e02ff */
[----:B01-3--:R-:W-:-:S06]  /*0880*/  CS2R R6, SRZ ;  /* 0x0000000000067805 */ /* 0x00bfcc000001ff00 */
[----:B------:R-:W-:Y:S05]  /*0890*/  BRA.U !UP0, `(.L_x_10) ;  /* 0x0000000508a87547 */ /* 0x000fea000b800000 */
[----:B------:R-:W0:Y:S01]  /*08a0*/  LDC R23, c[0x0][0x380] ;  /* 0x0000e000ff177b82 */ /* 0x000e220000000800 */
[----:B------:R-:W-:-:S07]  /*08b0*/  CS2R R6, SRZ ;  /* 0x0000000000067805 */ /* 0x000fce000001ff00 */
[----:B------:R-:W1:Y:S02]  /*08c0*/  LDC.64 R14, c[0x0][0x388] ;  /* 0x0000e200ff0e7b82 */ /* 0x000e640000000a00 */
.L_x_23:
[----:B-1----:R-:W-:-:S05]  /*08d0*/  IADD3 R24, PT, PT, R1, R6, RZ ;  /* 0x0000000601187210 */ /* 0x002fca0007ffe0ff */
[----:B---34-:R-:W3:Y:S01]  /*08e0*/  LDL.U8 R0, [R24] ;  /* 0x0000000018007983 */ /* 0x018ee20000100000 */
[----:B------:R-:W-:Y:S01]  /*08f0*/  IMAD R25, R6, 0x4, R11 ;  /* 0x0000000406197824 */ /* 0x000fe200078e020b */
[----:B---3--:R-:W-:-:S13]  /*0900*/  ISETP.NE.AND P0, PT, R0, RZ, PT ;  /* 0x000000ff0000720c */ /* 0x008fda0003f05270 */
[----:B------:R-:W-:Y:S05]  /*0910*/  @P0 BRA `(.L_x_11) ;  /* 0x0000000000540947 */ /* 0x000fea0003800000 */
[----:B------:R-:W-:-:S04]  /*0920*/  IMAD.IADD R27, R9, 0x1, R6 ;  /* 0x00000001091b7824 */ /* 0x000fc800078e0206 */
[----:B-1----:R-:W-:-:S05]  /*0930*/  IMAD.WIDE.U32 R26, R27, 0x8, R14 ;  /* 0x000000081b1a7825 */ /* 0x002fca00078e000e */
[----:B------:R-:W3:Y:S02]  /*0940*/  LDG.E R18, desc[UR8][R26.64] ;  /* 0x000000081a127981 */ /* 0x000ee4000c1e1900 */
[----:B---3--:R-:W-:-:S13]  /*0950*/  FSETP.GT.AND P0, PT, R18, RZ, PT ;  /* 0x000000ff1200720b */ /* 0x008fda0003f04000 */
[----:B------:R-:W-:Y:S05]  /*0960*/  @!P0 BRA `(.L_x_11) ;  /* 0x0000000000408947 */ /* 0x000fea0003800000 */
[----:B------:R1:W5:Y:S01]  /*0970*/  LDG.E R26, desc[UR8][R26.64+0x4] ;  /* 0x000004081a1a7981 */ /* 0x000362000c1e1900 */
[----:B------:R-:W-:-:S05]  /*0980*/  VIADD R0, R18, 0x1800000 ;  /* 0x0180000012007836 */ /* 0x000fca0000000000 */
[----:B------:R-:W-:-:S04]  /*0990*/  LOP3.LUT R0, R0, 0x7f800000, RZ, 0xc0, !PT ;  /* 0x7f80000000007812 */ /* 0x000fc800078ec0ff */
[----:B------:R-:W-:-:S13]  /*09a0*/  ISETP.GT.U32.AND P0, PT, R0, 0x1ffffff, PT ;  /* 0x01ffffff0000780c */ /* 0x000fda0003f04070 */
[----:B-1----:R-:W-:Y:S05]  /*09b0*/  @P0 BRA `(.L_x_12) ;  /* 0x0000000000100947 */ /* 0x002fea0003800000 */
[----:B------:R-:W-:Y:S02]  /*09c0*/  MOV R0, R18 ;  /* 0x0000001200007202 */ /* 0x000fe40000000f00 */
[----:B------:R-:W-:-:S07]  /*09d0*/  MOV R18, 0x9f0 ;  /* 0x000009f000127802 */ /* 0x000fce0000000f00 */
[----:B0-2--5:R-:W-:Y:S05]  /*09e0*/  CALL.REL.NOINC `($__internal_0_$__cuda_sm20_rcp_rn_f32_slowpath) ;  /* 0x0000003800507944 */ /* 0x025fea0003c00000 */
[----:B------:R-:W-:Y:S05]  /*09f0*/  BRA `(.L_x_13) ;  /* 0x0000000000107947 */ /* 0x000fea0003800000 */
.L_x_12:
[----:B------:R-:W1:Y:S02]  /*0a00*/  MUFU.RCP R17, R18 ;  /* 0x0000001200117308 */ /* 0x000e640000001000 */
[----:B-1----:R-:W-:-:S04]  /*0a10*/  FFMA R0, R18, R17, -1 ;  /* 0xbf80000012007423 */ /* 0x002fc80000000011 */
[----:B------:R-:W-:-:S04]  /*0a20*/  FADD.FTZ R0, -R0, -RZ ;  /* 0x800000ff00007221 */ /* 0x000fc80000010100 */
[----:B------:R-:W-:-:S07]  /*0a30*/  FFMA R17, R17, R0, R17 ;  /* 0x0000000011117223 */ /* 0x000fce0000000011 */
.L_x_13:
[----:B-----5:R-:W-:-:S04]  /*0a40*/  FMUL R26, R26, R17 ;  /* 0x000000111a1a7220 */ /* 0x020fc80000400000 */
[----:B------:R-:W-:Y:S01]  /*0a50*/  FADD R7, R7, R26 ;  /* 0x0000001a07077221 */ /* 0x000fe20000000000 */
[----:B------:R3:W-:Y:S06]  /*0a60*/  STL [R25], R26 ;  /* 0x0000001a19007387 */ /* 0x0007ec0000100800 */
.L_x_11:
[----:B------:R-:W4:Y:S02]  /*0a70*/  LDL.U8 R0, [R24+0x1] ;  /* 0x0000010018007983 */ /* 0x000f240000100000 */
[----:B----4-:R-:W-:-:S13]  /*0a80*/  ISETP.NE.AND P0, PT, R0, RZ, PT ;  /* 0x000000ff0000720c */ /* 0x010fda0003f05270 */
[----:B------:R-:W-:Y:S05]  /*0a90*/  @P0 BRA `(.L_x_14) ;  /* 0x0000000000540947 */ /* 0x000fea0003800000 */
[----:B------:R-:W-:-:S04]  /*0aa0*/  IMAD.IADD R27, R9, 0x1, R6 ;  /* 0x00000001091b7824 */ /* 0x000fc800078e0206 */
[----:B-1-3--:R-:W-:-:S05]  /*0ab0*/  IMAD.WIDE.U32 R26, R27, 0x8, R14 ;  /* 0x000000081b1a7825 */ /* 0x00afca00078e000e */
        /* <DEDUP_REMOVED lines=12> */
.L_x_15:
[----:B------:R-:W1:Y:S02]  /*0b80*/  MUFU.RCP R17, R18 ;  /* 0x0000001200117308 */ /* 0x000e640000001000 */
[----:B-1----:R-:W-:-:S04]  /*0b90*/  FFMA R0, R18, R17, -1 ;  /* 0xbf80000012007423 */ /* 0x002fc80000000011 */
[----:B------:R-:W-:-:S04]  /*0ba0*/  FADD.FTZ R0, -R0, -RZ ;  /* 0x800000ff00007221 */ /* 0x000fc80000010100 */
[----:B------:R-:W-:-:S07]  /*0bb0*/  FFMA R17, R17, R0, R17 ;  /* 0x0000000011117223 */ /* 0x000fce0000000011 */
.L_x_16:
[----:B-----5:R-:W-:-:S04]  /*0bc0*/  FMUL R26, R26, R17 ;  /* 0x000000111a1a7220 */ /* 0x020fc80000400000 */
[----:B------:R-:W-:Y:S01]  /*0bd0*/  FADD R7, R7, R26 ;  /* 0x0000001a07077221 */ /* 0x000fe20000000000 */
[----:B------:R4:W-:Y:S06]  /*0be0*/  STL [R25+0x4], R26 ;  /* 0x0000041a19007387 */ /* 0x0009ec0000100800 */
.L_x_14:
[----:B------:R-:W5:Y:S02]  /*0bf0*/  LDL.U8 R0, [R24+0x2] ;  /* 0x0000020018007983 */ /* 0x000f640000100000 */
[----:B-----5:R-:W-:-:S13]  /*0c00*/  ISETP.NE.AND P0, PT, R0, RZ, PT ;  /* 0x000000ff0000720c */ /* 0x020fda0003f05270 */
[----:B------:R-:W-:Y:S05]  /*0c10*/  @P0 BRA `(.L_x_17) ;  /* 0x0000000000540947 */ /* 0x000fea0003800000 */
[----:B------:R-:W-:-:S04]  /*0c20*/  IMAD.IADD R27, R9, 0x1, R6 ;  /* 0x00000001091b7824 */ /* 0x000fc800078e0206 */
[----:B-1-34-:R-:W-:-:S05]  /*0c30*/  IMAD.WIDE.U32 R26, R27, 0x8, R14 ;  /* 0x000000081b1a7825 */ /* 0x01afca00078e000e */
        /* <DEDUP_REMOVED lines=12> */
.L_x_18:
[----:B------:R-:W1:Y:S02]  /*0d00*/  MUFU.RCP R17, R18 ;  /* 0x0000001200117308 */ /* 0x000e640000001000 */
[----:B-1----:R-:W-:-:S04]  /*0d10*/  FFMA R0, R18, R17, -1 ;  /* 0xbf80000012007423 */ /* 0x002fc80000000011 */
[----:B------:R-:W-:-:S04]  /*0d20*/  FADD.FTZ R0, -R0, -RZ ;  /* 0x800000ff00007221 */ /* 0x000fc80000010100 */
[----:B------:R-:W-:-:S07]  /*0d30*/  FFMA R17, R17, R0, R17 ;  /* 0x0000000011117223 */ /* 0x000fce0000000011 */
.L_x_19:
[----:B-----5:R-:W-:-:S04]  /*0d40*/  FMUL R26, R26, R17 ;  /* 0x000000111a1a7220 */ /* 0x020fc80000400000 */
[----:B------:R-:W-:Y:S01]  /*0d50*/  FADD R7, R7, R26 ;  /* 0x0000001a07077221 */ /* 0x000fe20000000000 */
[----:B------:R1:W-:Y:S06]  /*0d60*/  STL [R25+0x8], R26 ;  /* 0x0000081a19007387 */ /* 0x0003ec0000100800 */
.L_x_17:
[----:B------:R-:W5:Y:S02]  /*0d70*/  LDL.U8 R24, [R24+0x3] ;  /* 0x0000030018187983 */ /* 0x000f640000100000 */
[----:B-----5:R-:W-:-:S13]  /*0d80*/  ISETP.NE.AND P0, PT, R24, RZ, PT ;  /* 0x000000ff1800720c */ /* 0x020fda0003f05270 */
[----:B------:R-:W-:Y:S05]  /*0d90*/  @P0 BRA `(.L_x_20) ;  /* 0x0000000000540947 */ /* 0x000fea0003800000 */
[----:B------:R-:W-:-:S04]  /*0da0*/  IMAD.IADD R19, R9, 0x1, R6 ;  /* 0x0000000109137824 */ /* 0x000fc800078e0206 */
[----:B-1----:R-:W-:-:S05]  /*0db0*/  IMAD.WIDE.U32 R18, R19, 0x8, R14 ;  /* 0x0000000813127825 */ /* 0x002fca00078e000e */
[----:B------:R-:W5:Y:S02]  /*0dc0*/  LDG.E R20, desc[UR8][R18.64+0x18] ;  /* 0x0000180812147981 */ /* 0x000f64000c1e1900 */
[----:B-----5:R-:W-:-:S13]  /*0dd0*/  FSETP.GT.AND P0, PT, R20, RZ, PT ;  /* 0x000000ff1400720b */ /* 0x020fda0003f04000 */
        /* <DEDUP_REMOVED lines=8> */
[----:B0-2345:R-:W-:Y:S05]  /*0e60*/  CALL.REL.NOINC `($__internal_0_$__cuda_sm20_rcp_rn_f32_slowpath) ;  /* 0x0000003400307944 */ /* 0x03dfea0003c00000 */
[----:B------:R-:W-:Y:S05]  /*0e70*/  BRA `(.L_x_22) ;  /* 0x0000000000107947 */ /* 0x000fea0003800000 */
.L_x_21:
[----:B------:R-:W1:Y:S02]  /*0e80*/  MUFU.RCP R17, R20 ;  /* 0x0000001400117308 */ /* 0x000e640000001000 */
[----:B-1----:R-:W-:-:S04]  /*0e90*/  FFMA R0, R20, R17, -1 ;  /* 0xbf80000014007423 */ /* 0x002fc80000000011 */
[----:B------:R-:W-:-:S04]  /*0ea0*/  FADD.FTZ R0, -R0, -RZ ;  /* 0x800000ff00007221 */ /* 0x000fc80000010100 */
[----:B------:R-:W-:-:S07]  /*0eb0*/  FFMA R17, R17, R0, R17 ;  /* 0x0000000011117223 */ /* 0x000fce0000000011 */
.L_x_22:
[----:B-----5:R-:W-:-:S04]  /*0ec0*/  FMUL R24, R24, R17 ;  /* 0x0000001118187220 */ /* 0x020fc80000400000 */
[----:B------:R-:W-:Y:S01]  /*0ed0*/  FADD R7, R7, R24 ;  /* 0x0000001807077221 */ /* 0x000fe20000000000 */
[----:B------:R1:W-:Y:S06]  /*0ee0*/  STL [R25+0xc], R24 ;  /* 0x00000c1819007387 */ /* 0x0003ec0000100800 */
.L_x_20:
[----:B------:R-:W-:Y:S01]  /*0ef0*/  VIADD R6, R6, 0x4 ;  /* 0x0000000406067836 */ /* 0x000fe20000000000 */
[----:B0-----:R-:W-:-:S04]  /*0f00*/  LOP3.LUT R17, R23, 0x7ffffffc, RZ, 0xc0, !PT ;  /* 0x7ffffffc17117812 */ /* 0x001fc800078ec0ff */
[----:B------:R-:W-:-:S13]  /*0f10*/  ISETP.NE.AND P0, PT, R6, R17, PT ;  /* 0x000000110600720c */ /* 0x000fda0003f05270 */
[----:B------:R-:W-:Y:S05]  /*0f20*/  @P0 BRA `(.L_x_23) ;  /* 0xfffffff800680947 */ /* 0x000fea000383ffff */
[----:B------:R-:W-:-:S07]  /*0f30*/  IMAD.MOV.U32 R6, RZ, RZ, R17 ;  /* 0x000000ffff067224 */ /* 0x000fce00078e0011 */
.L_x_10:
[----:B------:R-:W-:-:S13]  /*0f40*/  ISETP.NE.AND P0, PT, R8, RZ, PT ;  /* 0x000000ff0800720c */ /* 0x000fda0003f05270 */
[----:B------:R-:W-:Y:S05]  /*0f50*/  @!P0 BRA `(.L_x_24) ;  /* 0x0000000400548947 */ /* 0x000fea0003800000 */
[----:B-1----:R-:W-:-:S05]  /*0f60*/  IADD3 R24, PT, PT, R1, R6, RZ ;  /* 0x0000000601187210 */ /* 0x002fca0007ffe0ff */
[----:B----4-:R-:W4:Y:S01]  /*0f70*/  LDL.U8 R0, [R24] ;  /* 0x0000000018007983 */ /* 0x010f220000100000 */
[----:B------:R-:W-:Y:S01]  /*0f80*/  IMAD R23, R6, 0x4, R11 ;  /* 0x0000000406177824 */ /* 0x000fe200078e020b */
[----:B----4-:R-:W-:-:S13]  /*0f90*/  ISETP.NE.AND P0, PT, R0, RZ, PT ;  /* 0x000000ff0000720c */ /* 0x010fda0003f05270 */
[----:B------:R-:W-:Y:S05]  /*0fa0*/  @P0 BRA `(.L_x_25) ;  /* 0x0000000000580947 */ /* 0x000fea0003800000 */
[----:B------:R-:W0:Y:S01]  /*0fb0*/  LDC.64 R14, c[0x0][0x388] ;  /* 0x0000e200ff0e7b82 */ /* 0x000e220000000a00 */
[----:B------:R-:W-:-:S04]  /*0fc0*/  IMAD.IADD R17, R9, 0x1, R6 ;  /* 0x0000000109117824 */ /* 0x000fc800078e0206 */
[----:B0-----:R-:W-:-:S05]  /*0fd0*/  IMAD.WIDE.U32 R14, R17, 0x8, R14 ;  /* 0x00000008110e7825 */ /* 0x001fca00078e000e */
[----:B------:R-:W4:Y:S02]  /*0fe0*/  LDG.E R18, desc[UR8][R14.64] ;  /* 0x000000080e127981 */ /* 0x000f24000c1e1900 */
[----:B----4-:R-:W-:-:S13]  /*0ff0*/  FSETP.GT.AND P0, PT, R18, RZ, PT ;  /* 0x000000ff1200720b */ /* 0x010fda0003f04000 */
[----:B------:R-:W-:Y:S05]  /*1000*/  @!P0 BRA `(.L_x_25) ;  /* 0x0000000000408947 */ /* 0x000fea0003800000 */
[----:B------:R0:W5:Y:S01]  /*1010*/  LDG.E R14, desc[UR8][R14.64+0x4] ;  /* 0x000004080e0e7981 */ /* 0x000162000c1e1900 */
[----:B------:R-:W-:-:S05]  /*1020*/  VIADD R0, R18, 0x1800000 ;  /* 0x0180000012007836 */ /* 0x000fca0000000000 */
[----:B------:R-:W-:-:S04]  /*1030*/  LOP3.LUT R0, R0, 0x7f800000, RZ, 0xc0, !PT ;  /* 0x7f80000000007812 */ /* 0x000fc800078ec0ff */
[----:B------:R-:W-:-:S13]  /*1040*/  ISETP.GT.U32.AND P0, PT, R0, 0x1ffffff, PT ;  /* 0x01ffffff0000780c */ /* 0x000fda0003f04070 */
[----:B0-----:R-:W-:Y:S05]  /*1050*/  @P0 BRA `(.L_x_26) ;  /* 0x0000000000100947 */ /* 0x001fea0003800000 */
[----:B------:R-:W-:Y:S02]  /*1060*/  MOV R0, R18 ;  /* 0x0000001200007202 */ /* 0x000fe40000000f00 */
[----:B------:R-:W-:-:S07]  /*1070*/  MOV R18, 0x1090 ;  /* 0x0000109000127802 */ /* 0x000fce0000000f00 */
[----:B--23-5:R-:W-:Y:S05]  /*1080*/  CALL.REL.NOINC `($__internal_0_$__cuda_sm20_rcp_rn_f32_slowpath) ;  /* 0x0000003000a87944 */ /* 0x02cfea0003c00000 */
[----:B------:R-:W-:Y:S05]  /*1090*/  BRA `(.L_x_27) ;  /* 0x0000000000107947 */ /* 0x000fea0003800000 */
.L_x_26:
[----:B------:R-:W0:Y:S02]  /*10a0*/  MUFU.RCP R17, R18 ;  /* 0x0000001200117308 */ /* 0x000e240000001000 */
[----:B0-----:R-:W-:-:S04]  /*10b0*/  FFMA R0, R18, R17, -1 ;  /* 0xbf80000012007423 */ /* 0x001fc80000000011 */
[----:B------:R-:W-:-:S04]  /*10c0*/  FADD.FTZ R0, -R0, -RZ ;  /* 0x800000ff00007221 */ /* 0x000fc80000010100 */
[----:B------:R-:W-:-:S07]  /*10d0*/  FFMA R17, R17, R0, R17 ;  /* 0x0000000011117223 */ /* 0x000fce0000000011 */
.L_x_27:
[----:B-----5:R-:W-:-:S04]  /*10e0*/  FMUL R14, R14, R17 ;  /* 0x000000110e0e7220 */ /* 0x020fc80000400000 */
[----:B------:R-:W-:Y:S01]  /*10f0*/  FADD R7, R14, R7 ;  /* 0x000000070e077221 */ /* 0x000fe20000000000 */
[----:B------:R0:W-:Y:S06]  /*1100*/  STL [R23], R14 ;  /* 0x0000000e17007387 */ /* 0x0001ec0000100800 */
.L_x_25:
[----:B------:R-:W-:-:S13]  /*1110*/  ISETP.NE.AND P0, PT, R8, 0x1, PT ;  /* 0x000000010800780c */ /* 0x000fda0003f05270 */
[----:B------:R-:W-:Y:S05]  /*1120*/  @!P0 BRA `(.L_x_24) ;  /* 0x0000000000e08947 */ /* 0x000fea0003800000 */
[----:B------:R-:W4:Y:S02]  /*1130*/  LDL.U8 R0, [R24+0x1] ;  /* 0x0000010018007983 */ /* 0x000f240000100000 */
[----:B----4-:R-:W-:-:S13]  /*1140*/  ISETP.NE.AND P0, PT, R0, RZ, PT ;  /* 0x000000ff0000720c */ /* 0x010fda0003f05270 */
[----:B------:R-:W-:Y:S05]  /*1150*/  @P0 BRA `(.L_x_28) ;  /* 0x0000000000600947 */ /* 0x000fea0003800000 */
[----:B0-----:R-:W0:Y:S01]  /*1160*/  LDC.64 R14, c[0x0][0x388] ;  /* 0x0000e200ff0e7b82 */ /* 0x001e220000000a00 */
[----:B------:R-:W-:-:S05]  /*1170*/  IADD3 R0, P0, PT, R9, R6, RZ ;  /* 0x0000000609007210 */ /* 0x000fca0007f1e0ff */
[----:B------:R-:W-:Y:S01]  /*1180*/  IMAD.X R17, RZ, RZ, RZ, P0 ;  /* 0x000000ffff117224 */ /* 0x000fe200000e06ff */
[----:B0-----:R-:W-:-:S04]  /*1190*/  LEA R14, P0, R0, R14, 0x3 ;  /* 0x0000000e000e7211 */ /* 0x001fc800078018ff */
[----:B------:R-:W-:-:S05]  /*11a0*/  LEA.HI.X R15, R0, R15, R17, 0x3, P0 ;  /* 0x0000000f000f7211 */ /* 0x000fca00000f1c11 */
        /* <DEDUP_REMOVED lines=12> */
.L_x_29:
[----:B------:R-:W0:Y:S02]  /*1270*/  MUFU.RCP R17, R18 ;  /* 0x0000001200117308 */ /* 0x000e240000001000 */
[----:B0-----:R-:W-:-:S04]  /*1280*/  FFMA R0, R18, R17, -1 ;  /* 0xbf80000012007423 */ /* 0x001fc80000000011 */
[----:B------:R-:W-:-:S04]  /*1290*/  FADD.FTZ R0, -R0, -RZ ;  /* 0x800000ff00007221 */ /* 0x000fc80000010100 */
[----:B------:R-:W-:-:S07]  /*12a0*/  FFMA R17, R17, R0, R17 ;  /* 0x0000000011117223 */ /* 0x000fce0000000011 */
.L_x_30:
[----:B-----5:R-:W-:-:S04]  /*12b0*/  FMUL R14, R14, R17 ;  /* 0x000000110e0e7220 */ /* 0x020fc80000400000 */
[----:B------:R-:W-:Y:S01]  /*12c0*/  FADD R7, R14, R7 ;  /* 0x000000070e077221 */ /* 0x000fe20000000000 */
[----:B------:R1:W-:Y:S06]  /*12d0*/  STL [R23+0x4], R14 ;  /* 0x0000040e17007387 */ /* 0x0003ec0000100800 */
.L_x_28:
[----:B------:R-:W-:-:S13]  /*12e0*/  ISETP.NE.AND P0, PT, R8, 0x2, PT ;  /* 0x000000020800780c */ /* 0x000fda0003f05270 */
[----:B------:R-:W-:Y:S05]  /*12f0*/  @!P0 BRA `(.L_x_24) ;  /* 0x00000000006c8947 */ /* 0x000fea0003800000 */
[----:B------:R-:W4:Y:S02]  /*1300*/  LDL.U8 R24, [R24+0x2] ;  /* 0x0000020018187983 */ /* 0x000f240000100000 */
[----:B----4-:R-:W-:-:S13]  /*1310*/  ISETP.NE.AND P0, PT, R24, RZ, PT ;  /* 0x000000ff1800720c */ /* 0x010fda0003f05270 */
[----:B------:R-:W-:Y:S05]  /*1320*/  @P0 BRA `(.L_x_24) ;  /* 0x0000000000600947 */ /* 0x000fea0003800000 */
[----:B01----:R-:W0:Y:S01]  /*1330*/  LDC.64 R14, c[0x0][0x388] ;  /* 0x0000e200ff0e7b82 */ /* 0x003e220000000a00 */
        /* <DEDUP_REMOVED lines=16> */
.L_x_31:
[----:B------:R-:W0:Y:S02]  /*1440*/  MUFU.RCP R17, R18 ;  /* 0x0000001200117308 */ /* 0x000e240000001000 */
[----:B0-----:R-:W-:-:S04]  /*1450*/  FFMA R0, R18, R17, -1 ;  /* 0xbf80000012007423 */ /* 0x001fc80000000011 */
[----:B------:R-:W-:-:S04]  /*1460*/  FADD.FTZ R0, -R0, -RZ ;  /* 0x800000ff00007221 */ /* 0x000fc80000010100 */
[----:B------:R-:W-:-:S07]  /*1470*/  FFMA R17, R17, R0, R17 ;  /* 0x0000000011117223 */ /* 0x000fce0000000011 */
.L_x_32:
[----:B-----5:R-:W-:-:S04]  /*1480*/  FMUL R6, R6, R17 ;  /* 0x0000001106067220 */ /* 0x020fc80000400000 */
[----:B------:R-:W-:Y:S01]  /*1490*/  FADD R7, R6, R7 ;  /* 0x0000000706077221 */ /* 0x000fe20000000000 */
[----:B------:R0:W-:Y:S06]  /*14a0*/  STL [R23+0x8], R6 ;  /* 0x0000080617007387 */ /* 0x0001ec0000100800 */
.L_x_24:
[----:B------:R-:W5:Y:S01]  /*14b0*/  LDCU UR5, c[0x0][0x380] ;  /* 0x00007000ff0577ac */ /* 0x000f620008000800 */
[----:B0-----:R-:W-:Y:S01]  /*14c0*/  IMAD.MOV.U32 R6, RZ, RZ, RZ ;  /* 0x000000ffff067224 */ /* 0x001fe200078e00ff */
[----:B-----5:R-:W-:-:S09]  /*14d0*/  UISETP.GE.U32.AND UP0, UPT, UR5, 0x10, UPT ;  /* 0x000000100500788c */ /* 0x020fd2000bf06070 */
[----:B------:R-:W-:Y:S05]  /*14e0*/  BRA.U !UP0, `(.L_x_33) ;  /* 0x0000000d08d87547 */ /* 0x000fea000b800000 */
[----:B------:R-:W-:-:S07]  /*14f0*/  IMAD.MOV.U32 R6, RZ, RZ, RZ ;  /* 0x000000ffff067224 */ /* 0x000fce00078e00ff */
.L_x_66:
[----:B0---4-:R-:W-:-:S05]  /*1500*/  IMAD R17, R6, 0x4, R11 ;  /* 0x0000000406117824 */ /* 0x011fca00078e020b */
[----:B----4-:R-:W4:Y:S01]  /*1510*/  LDL R0, [R17] ;  /* 0x0000000011007983 */ /* 0x010f220000100800 */
[----:B------:R-:W-:-:S04]  /*1520*/  IADD3 R6, PT, PT, R6, 0x10, RZ ;  /* 0x0000001006067810 */ /* 0x000fc80007ffe0ff */
[----:B------:R-:W-:Y:S02]  /*1530*/  ISETP.NE.AND P2, PT, R6, R10, PT ;  /* 0x0000000a0600720c */ /* 0x000fe40003f45270 */
[----:B----4-:R-:W-:-:S13]  /*1540*/  FSETP.GT.AND P0, PT, R0, RZ, PT ;  /* 0x000000ff0000720b */ /* 0x010fda0003f04000 */
[----:B------:R-:W-:Y:S05]  /*1550*/  @!P0 BRA `(.L_x_34) ;  /* 0x0000000000308947 */ /* 0x000fea0003800000 */
[----:B-1----:R-:W0:Y:S08]  /*1560*/  MUFU.RCP R14, R7 ;  /* 0x00000007000e7308 */ /* 0x002e300000001000 */
[----:B------:R-:W1:Y:S01]  /*1570*/  FCHK P0, R0, R7 ;  /* 0x0000000700007302 */ /* 0x000e620000000000 */
[----:B0-----:R-:W-:-:S04]  /*1580*/  FFMA R15, R14, -R7, 1 ;  /* 0x3f8000000e0f7423 */ /* 0x001fc80000000807 */
[----:B------:R-:W-:-:S04]  /*1590*/  FFMA R15, R14, R15, R14 ;  /* 0x0000000f0e0f7223 */ /* 0x000fc8000000000e */
[----:B------:R-:W-:-:S04]  /*15a0*/  FFMA R14, R0, R15, RZ ;  /* 0x0000000f000e7223 */ /* 0x000fc800000000ff */
[----:B------:R-:W-:-:S04]  /*15b0*/  FFMA R18, R14, -R7, R0 ;  /* 0x800000070e127223 */ /* 0x000fc80000000000 */
[----:B------:R-:W-:Y:S01]  /*15c0*/  FFMA R14, R15, R18, R14 ;  /* 0x000000120f0e7223 */ /* 0x000fe2000000000e */
[----:B-1----:R-:W-:Y:S06]  /*15d0*/  @!P0 BRA `(.L_x_35) ;  /* 0x00000000000c8947 */ /* 0x002fec0003800000 */
[----:B------:R-:W-:-:S07]  /*15e0*/  MOV R14, 0x1600 ;  /* 0x00001600000e7802 */ /* 0x000fce0000000f00 */
[----:B--23--:R-:W-:Y:S05]  /*15f0*/  CALL.REL.NOINC `($__internal_1_$__cuda_sm3x_div_rn_noftz_f32_slowpath) ;  /* 0x0000003000187944 */ /* 0x00cfea0003c00000 */
[----:B------:R-:W-:-:S07]  /*1600*/  IMAD.MOV.U32 R14, RZ, RZ, R0 ;  /* 0x000000ffff0e7224 */ /* 0x000fce00078e0000 */
.L_x_35:
[----:B------:R0:W-:Y:S02]  /*1610*/  STL [R17], R14 ;  /* 0x0000000e11007387 */ /* 0x0001e40000100800 */
.L_x_34:
[----:B------:R-:W4:Y:S02]  /*1620*/  LDL R19, [R17+0x4] ;  /* 0x0000040011137983 */ /* 0x000f240000100800 */
[----:B----4-:R-:W-:-:S13]  /*1630*/  FSETP.GT.AND P0, PT, R19, RZ, PT ;  /* 0x000000ff1300720b */ /* 0x010fda0003f04000 */
[----:B------:R-:W-:Y:S05]  /*1640*/  @!P0 BRA `(.L_x_36) ;  /* 0x0000000000308947 */ /* 0x000fea0003800000 */
[----:B------:R-:W1:Y:S08]  /*1650*/  MUFU.RCP R0, R7 ;  /* 0x0000000700007308 */ /* 0x000e700000001000 */
[----:B------:R-:W4:Y:S01]  /*1660*/  FCHK P0, R19, R7 ;  /* 0x0000000713007302 */ /* 0x000f220000000000 */
[----:B-1----:R-:W-:-:S04]  /*1670*/  FFMA R15, R0, -R7, 1 ;  /* 0x3f800000000f7423 */ /* 0x002fc80000000807 */
[----:B------:R-:W-:-:S04]  /*1680*/  FFMA R0, R0, R15, R0 ;  /* 0x0000000f00007223 */ /* 0x000fc80000000000 */
[----:B0-----:R-:W-:-:S04]  /*1690*/  FFMA R14, R0, R19, RZ ;  /* 0x00000013000e7223 */ /* 0x001fc800000000ff */
[----:B------:R-:W-:-:S04]  /*16a0*/  FFMA R15, R14, -R7, R19 ;  /* 0x800000070e0f7223 */ /* 0x000fc80000000013 */
[----:B------:R-:W-:Y:S01]  /*16b0*/  FFMA R0, R0, R15, R14 ;  /* 0x0000000f00007223 */ /* 0x000fe2000000000e */
[----:B----4-:R-:W-:Y:S06]  /*16c0*/  @!P0 BRA `(.L_x_37) ;  /* 0x00000000000c8947 */ /* 0x010fec0003800000 */
[----:B------:R-:W-:Y:S01]  /*16d0*/  IMAD.MOV.U32 R0, RZ, RZ, R19 ;  /* 0x000000ffff007224 */ /* 0x000fe200078e0013 */
[----:B------:R-:W-:-:S07]  /*16e0*/  MOV R14, 0x1700 ;  /* 0x00001700000e7802 */ /* 0x000fce0000000f00 */
[----:B--23--:R-:W-:Y:S05]  /*16f0*/  CALL.REL.NOINC `($__internal_1_$__cuda_sm3x_div_rn_noftz_f32_slowpath) ;  /* 0x0000002c00d87944 */ /* 0x00cfea0003c00000 */
.L_x_37:
[----:B------:R4:W-:Y:S02]  /*1700*/  STL [R17+0x4], R0 ;  /* 0x0000040011007387 */ /* 0x0009e40000100800 */
.L_x_36:
[----:B------:R-:W5:Y:S02]  /*1710*/  LDL R19, [R17+0x8] ;  /* 0x0000080011137983 */ /* 0x000f640000100800 */
[----:B-----5:R-:W-:-:S13]  /*1720*/  FSETP.GT.AND P0, PT, R19, RZ, PT ;  /* 0x000000ff1300720b */ /* 0x020fda0003f04000 */
[----:B------:R-:W-:Y:S05]  /*1730*/  @!P0 BRA `(.L_x_38) ;  /* 0x0000000000308947 */ /* 0x000fea0003800000 */
[----:B----4-:R-:W1:Y:S08]  /*1740*/  MUFU.RCP R0, R7 ;  /* 0x0000000700007308 */ /* 0x010e700000001000 */
[----:B------:R-:W4:Y:S01]  /*1750*/  FCHK P0, R19, R7 ;  /* 0x0000000713007302 */ /* 0x000f220000000000 */
[----:B-1----:R-:W-:-:S04]  /*1760*/  FFMA R15, R0, -R7, 1 ;  /* 0x3f800000000f7423 */ /* 0x002fc80000000807 */
[----:B------:R-:W-:-:S04]  /*1770*/  FFMA R0, R0, R15, R0 ;  /* 0x0000000f00007223 */ /* 0x000fc80000000000 */
[----:B0-----:R-:W-:-:S04]  /*1780*/  FFMA R14, R0, R19, RZ ;  /* 0x00000013000e7223 */ /* 0x001fc800000000ff */
[----:B------:R-:W-:-:S04]  /*1790*/  FFMA R15, R14, -R7, R19 ;  /* 0x800000070e0f7223 */ /* 0x000fc80000000013 */
[----:B------:R-:W-:Y:S01]  /*17a0*/  FFMA R0, R0, R15, R14 ;  /* 0x0000000f00007223 */ /* 0x000fe2000000000e */
[----:B----4-:R-:W-:Y:S06]  /*17b0*/  @!P0 BRA `(.L_x_39) ;  /* 0x00000000000c8947 */ /* 0x010fec0003800000 */
[----:B------:R-:W-:Y:S02]  /*17c0*/  MOV R0, R19 ;  /* 0x0000001300007202 */ /* 0x000fe40000000f00 */
[----:B------:R-:W-:-:S07]  /*17d0*/  MOV R14, 0x17f0 ;  /* 0x000017f0000e7802 */ /* 0x000fce0000000f00 */
[----:B--23--:R-:W-:Y:S05]  /*17e0*/  CALL.REL.NOINC `($__internal_1_$__cuda_sm3x_div_rn_noftz_f32_slowpath) ;  /* 0x0000002c009c7944 */ /* 0x00cfea0003c00000 */
.L_x_39:
[----:B------:R0:W-:Y:S02]  /*17f0*/  STL [R17+0x8], R0 ;  /* 0x0000080011007387 */ /* 0x0001e40000100800 */
.L_x_38:
[----:B------:R-:W5:Y:S02]  /*1800*/  LDL R19, [R17+0xc] ;  /* 0x00000c0011137983 */ /* 0x000f640000100800 */
[----:B-----5:R-:W-:-:S13]  /*1810*/  FSETP.GT.AND P0, PT, R19, RZ, PT ;  /* 0x000000ff1300720b */ /* 0x020fda0003f04000 */
[----:B------:R-:W-:Y:S05]  /*1820*/  @!P0 BRA `(.L_x_40) ;  /* 0x0000000000308947 */ /* 0x000fea0003800000 */
[----:B0---4-:R-:W1:Y:S08]  /*1830*/  MUFU.RCP R0, R7 ;  /* 0x0000000700007308 */ /* 0x011e700000001000 */
[----:B------:R-:W0:Y:S01]  /*1840*/  FCHK P0, R19, R7 ;  /* 0x0000000713007302 */ /* 0x000e220000000000 */
[----:B-1----:R-:W-:-:S04]  /*1850*/  FFMA R15, R0, -R7, 1 ;  /* 0x3f800000000f7423 */ /* 0x002fc80000000807 */
[----:B------:R-:W-:-:S04]  /*1860*/  FFMA R0, R0, R15, R0 ;  /* 0x0000000f00007223 */ /* 0x000fc80000000000 */
[----:B------:R-:W-:-:S04]  /*1870*/  FFMA R14, R0, R19, RZ ;  /* 0x00000013000e7223 */ /* 0x000fc800000000ff */
[----:B------:R-:W-:-:S04]  /*1880*/  FFMA R15, R14, -R7, R19 ;  /* 0x800000070e0f7223 */ /* 0x000fc80000000013 */
[----:B------:R-:W-:Y:S01]  /*1890*/  FFMA R0, R0, R15, R14 ;  /* 0x0000000f00007223 */ /* 0x000fe2000000000e */
[----:B0-----:R-:W-:Y:S06]  /*18a0*/  @!P0 BRA `(.L_x_41) ;  /* 0x00000000000c8947 */ /* 0x001fec0003800000 */
[----:B------:R-:W-:Y:S01]  /*18b0*/  IMAD.MOV.U32 R0, RZ, RZ, R19 ;  /* 0x000000ffff007224 */ /* 0x000fe200078e0013 */
[----:B------:R-:W-:-:S07]  /*18c0*/  MOV R14, 0x18e0 ;  /* 0x000018e0000e7802 */ /* 0x000fce0000000f00 */
[----:B--23--:R-:W-:Y:S05]  /*18d0*/  CALL.REL.NOINC `($__internal_1_$__cuda_sm3x_div_rn_noftz_f32_slowpath) ;  /* 0x0000002c00607944 */ /* 0x00cfea0003c00000 */
.L_x_41:
[----:B------:R0:W-:Y:S02]  /*18e0*/  STL [R17+0xc], R0 ;  /* 0x00000c0011007387 */ /* 0x0001e40000100800 */
.L_x_40:
        /* <DEDUP_REMOVED lines=14> */
.L_x_43:
[----:B------:R0:W-:Y:S02]  /*19d0*/  STL [R17+0x10], R0 ;  /* 0x0000100011007387 */ /* 0x0001e40000100800 */
.L_x_42:
        /* <DEDUP_REMOVED lines=11> */
[----:B------:R-:W-:Y:S02]  /*1a90*/  MOV R0, R19 ;  /* 0x0000001300007202 */ /* 0x000fe40000000f00 */
[----:B------:R-:W-:-:S07]  /*1aa0*/  MOV R14, 0x1ac0 ;  /* 0x00001ac0000e7802 */ /* 0x000fce0000000f00 */
[----:B--23--:R-:W-:Y:S05]  /*1ab0*/  CALL.REL.NOINC `($__internal_1_$__cuda_sm3x_div_rn_noftz_f32_slowpath) ;  /* 0x0000002800e87944 */ /* 0x00cfea0003c00000 */
.L_x_45:
[----:B------:R0:W-:Y:S02]  /*1ac0*/  STL [R17+0x14], R0 ;  /* 0x0000140011007387 */ /* 0x0001e40000100800 */
.L_x_44:
        /* <DEDUP_REMOVED lines=14> */
.L_x_47:
[----:B------:R0:W-:Y:S02]  /*1bb0*/  STL [R17+0x18], R0 ;  /* 0x0000180011007387 */ /* 0x0001e40000100800 */
.L_x_46:
        /* <DEDUP_REMOVED lines=14> */
.L_x_49:
[----:B------:R0:W-:Y:S02]  /*1ca0*/  STL [R17+0x1c], R0 ;  /* 0x00001c0011007387 */ /* 0x0001e40000100800 */
.L_x_48:
        /* <DEDUP_REMOVED lines=14> */
.L_x_51:
[----:B------:R0:W-:Y:S02]  /*1d90*/  STL [R17+0x20], R0 ;  /* 0x0000200011007387 */ /* 0x0001e40000100800 */
.L_x_50:
        /* <DEDUP_REMOVED lines=14> */
.L_x_53:
[----:B------:R0:W-:Y:S02]  /*1e80*/  STL [R17+0x24], R0 ;  /* 0x0000240011007387 */ /* 0x0001e40000100800 */
.L_x_52:
        /* <DEDUP_REMOVED lines=14> */
.L_x_55:
[----:B------:R0:W-:Y:S02]  /*1f70*/  STL [R17+0x28], R0 ;  /* 0x0000280011007387 */ /* 0x0001e40000100800 */
.L_x_54:
        /* <DEDUP_REMOVED lines=14> */
.L_x_57:
[----:B------:R0:W-:Y:S02]  /*2060*/  STL [R17+0x2c], R0 ;  /* 0x00002c0011007387 */ /* 0x0001e40000100800 */
.L_x_56:
        /* <DEDUP_REMOVED lines=14> */
.L_x_59:
[----:B------:R0:W-:Y:S02]  /*2150*/  STL [R17+0x30], R0 ;  /* 0x0000300011007387 */ /* 0x0001e40000100800 */
.L_x_58:
        /* <DEDUP_REMOVED lines=14> */
.L_x_61:
[----:B------:R0:W-:Y:S02]  /*2240*/  STL [R17+0x34], R0 ;  /* 0x0000340011007387 */ /* 0x0001e40000100800 */
.L_x_60:
        /* <DEDUP_REMOVED lines=14> */
.L_x_63:
[----:B------:R0:W-:Y:S02]  /*2330*/  STL [R17+0x38], R0 ;  /* 0x0000380011007387 */ /* 0x0001e40000100800 */
.L_x_62:
        /* <DEDUP_REMOVED lines=14> */
.L_x_65:
[----:B------:R0:W-:Y:S02]  /*2420*/  STL [R17+0x3c], R0 ;  /* 0x00003c0011007387 */ /* 0x0001e40000100800 */
.L_x_64:
[----:B------:R-:W-:Y:S05]  /*2430*/  @P2 BRA `(.L_x_66) ;  /* 0xfffffff000302947 */ /* 0x000fea000383ffff */
[----:B------:R-:W-:-:S07]  /*2440*/  IMAD.MOV.U32 R6, RZ, RZ, R10 ;  /* 0x000000ffff067224 */ /* 0x000fce00078e000a */
.L_x_33:
[----:B------:R-:W-:-:S13]  /*2450*/  ISETP.NE.AND P0, PT, R13, RZ, PT ;  /* 0x000000ff0d00720c */ /* 0x000fda0003f05270 */
[----:B------:R-:W-:Y:S05]  /*2460*/  @!P0 BRA `(.L_x_67) ;  /* 0x0000000c00dc8947 */ /* 0x000fea0003800000 */
[----:B0---4-:R-:W-:-:S04]  /*2470*/  IADD3 R0, PT, PT, R13, -0x1, RZ ;  /* 0xffffffff0d007810 */ /* 0x011fc80007ffe0ff */
[----:B------:R-:W-:-:S13]  /*2480*/  ISETP.GE.U32.AND P0, PT, R0, 0x7, PT ;  /* 0x000000070000780c */ /* 0x000fda0003f06070 */
[----:B------:R-:W-:Y:S05]  /*2490*/  @!P0 BRA `(.L_x_68) ;  /* 0x0000000400e88947 */ /* 0x000fea0003800000 */
[----:B------:R-:W-:-:S05]  /*24a0*/  IMAD R17, R6, 0x4, R11 ;  /* 0x0000000406117824 */ /* 0x000fca00078e020b */
[----:B------:R-:W4:Y:S02]  /*24b0*/  LDL R19, [R17] ;  /* 0x0000000011137983 */ /* 0x000f240000100800 */
[----:B----4-:R-:W-:-:S13]  /*24c0*/  FSETP.GT.AND P0, PT, R19, RZ, PT ;  /* 0x000000ff1300720b */ /* 0x010fda0003f04000 */
[----:B------:R-:W-:Y:S05]  /*24d0*/  @!P0 BRA `(.L_x_69) ;  /* 0x0000000000308947 */ /* 0x000fea0003800000 */
[----:B------:R-:W1:Y:S08]  /*24e0*/  MUFU.RCP R0, R7 ;  /* 0x0000000700007308 */ /* 0x000e700000001000 */
        /* <DEDUP_REMOVED lines=10> */
.L_x_70:
[----:B------:R0:W-:Y:S02]  /*2590*/  STL [R17], R0 ;  /* 0x0000000011007387 */ /* 0x0001e40000100800 */
.L_x_69:
[----:B------:R-:W4:Y:S02]  /*25a0*/  LDL R19, [R17+0x4] ;  /* 0x0000040011137983 */ /* 0x000f240000100800 */
[----:B----4-:R-:W-:-:S13]  /*25b0*/  FSETP.GT.AND P0, PT, R19, RZ, PT ;  /* 0x000000ff1300720b */ /* 0x010fda0003f04000 */
[----:B------:R-:W-:Y:S05]  /*25c0*/  @!P0 BRA `(.L_x_71) ;  /* 0x0000000000308947 */ /* 0x000fea0003800000 */
[----:B0-----:R-:W1:Y:S08]  /*25d0*/  MUFU.RCP R0, R7 ;  /* 0x0000000700007308 */ /* 0x001e700000001000 */
        /* <DEDUP_REMOVED lines=10> */
.L_x_72:
[----:B------:R4:W-:Y:S02]  /*2680*/  STL [R17+0x4], R0 ;  /* 0x0000040011007387 */ /* 0x0009e40000100800 */
.L_x_71:
        /* <DEDUP_REMOVED lines=14> */
.L_x_74:
[----:B------:R0:W-:Y:S02]  /*2770*/  STL [R17+0x8], R0 ;  /* 0x0000080011007387 */ /* 0x0001e40000100800 */
.L_x_73:
        /* <DEDUP_REMOVED lines=14> */
.L_x_76:
[----:B------:R0:W-:Y:S02]  /*2860*/  STL [R17+0xc], R0 ;  /* 0x00000c0011007387 */ /* 0x0001e40000100800 */
.L_x_75:
        /* <DEDUP_REMOVED lines=14> */
.L_x_78:
[----:B------:R0:W-:Y:S02]  /*2950*/  STL [R17+0x10], R0 ;  /* 0x0000100011007387 */ /* 0x0001e40000100800 */
.L_x_77:
        /* <DEDUP_REMOVED lines=14> */
.L_x_80:
[----:B------:R0:W-:Y:S02]  /*2a40*/  STL [R17+0x14], R0 ;  /* 0x0000140011007387 */ /* 0x0001e40000100800 */
.L_x_79:
        /* <DEDUP_REMOVED lines=14> */
.L_x_82:
[----:B------:R0:W-:Y:S02]  /*2b30*/  STL [R17+0x18], R0 ;  /* 0x0000180011007387 */ /* 0x0001e40000100800 */
.L_x_81:
        /* <DEDUP_REMOVED lines=14> */
.L_x_84:
[----:B------:R0:W-:Y:S02]  /*2c20*/  STL [R17+0x1c], R0 ;  /* 0x00001c0011007387 */ /* 0x0001e40000100800 */
.L_x_83:
[----:B------:R-:W-:-:S07]  /*2c30*/  VIADD R6, R6, 0x8 ;  /* 0x0000000806067836 */ /* 0x000fce0000000000 */
.L_x_68:
        /* <DEDUP_REMOVED lines=20> */
.L_x_87:
[----:B------:R0:W-:Y:S02]  /*2d80*/  STL [R17], R0 ;  /* 0x0000000011007387 */ /* 0x0001e40000100800 */
.L_x_86:
        /* <DEDUP_REMOVED lines=14> */
.L_x_89:
[----:B------:R4:W-:Y:S02]  /*2e70*/  STL [R17+0x4], R0 ;  /* 0x0000040011007387 */ /* 0x0009e40000100800 */
.L_x_88:
        /* <DEDUP_REMOVED lines=14> */
.L_x_91:
[----:B------:R0:W-:Y:S02]  /*2f60*/  STL [R17+0x8], R0 ;  /* 0x0000080011007387 */ /* 0x0001e40000100800 */
.L_x_90:
        /* <DEDUP_REMOVED lines=14> */
.L_x_93:
[----:B------:R0:W-:Y:S02]  /*3050*/  STL [R17+0xc], R0 ;  /* 0x00000c0011007387 */ /* 0x0001e40000100800 */
.L_x_92:
[----:B------:R-:W-:-:S07]  /*3060*/  VIADD R6, R6, 0x4 ;  /* 0x0000000406067836 */ /* 0x000fce0000000000 */
.L_x_85:
[----:B------:R-:W-:-:S13]  /*3070*/  ISETP.NE.AND P0, PT, R8, RZ, PT ;  /* 0x000000ff0800720c */ /* 0x000fda0003f05270 */
[----:B------:R-:W-:Y:S05]  /*3080*/  @!P0 BRA `(.L_x_67) ;  /* 0x0000000000d48947 */ /* 0x000fea0003800000 */
[----:B------:R-:W-:-:S05]  /*3090*/  IMAD R6, R6, 0x4, R11 ;  /* 0x0000000406067824 */ /* 0x000fca00078e020b */
[----:B0---4-:R-:W4:Y:S02]  /*30a0*/  LDL R17, [R6] ;  /* 0x0000000006117983 */ /* 0x011f240000100800 */
        /* <DEDUP_REMOVED lines=13> */
[----:B------:R-:W-:-:S07]  /*3180*/  IMAD.MOV.U32 R15, RZ, RZ, R0 ;  /* 0x000000ffff0f7224 */ /* 0x000fce00078e0000 */
.L_x_95:
[----:B------:R0:W-:Y:S02]  /*3190*/  STL [R6], R15 ;  /* 0x0000000f06007387 */ /* 0x0001e40000100800 */
.L_x_94:
[----:B------:R-:W-:-:S13]  /*31a0*/  ISETP.NE.AND P0, PT, R8, 0x1, PT ;  /* 0x000000010800780c */ /* 0x000fda0003f05270 */
[----:B------:R-:W-:Y:S05]  /*31b0*/  @!P0 BRA `(.L_x_67) ;  /* 0x0000000000888947 */ /* 0x000fea0003800000 */
[----:B------:R-:W4:Y:S02]  /*31c0*/  LDL R17, [R6+0x4] ;  /* 0x0000040006117983 */ /* 0x000f240000100800 */
[----:B----4-:R-:W-:-:S13]  /*31d0*/  FSETP.GT.AND P0, PT, R17, RZ, PT ;  /* 0x000000ff1100720b */ /* 0x010fda0003f04000 */
[----:B------:R-:W-:Y:S05]  /*31e0*/  @!P0 BRA `(.L_x_96) ;  /* 0x0000000000348947 */ /* 0x000fea0003800000 */
[----:B------:R-:W0:Y:S08]  /*31f0*/  MUFU.RCP R0, R7 ;  /* 0x0000000700007308 */ /* 0x000e300000001000 */
[----:B------:R-:W4:Y:S01]  /*3200*/  FCHK P0, R17, R7 ;  /* 0x0000000711007302 */ /* 0x000f220000000000 */
[----:B01----:R-:W-:-:S04]  /*3210*/  FFMA R15, R0, -R7, 1 ;  /* 0x3f800000000f7423 */ /* 0x003fc80000000807 */
[----:B------:R-:W-:-:S04]  /*3220*/  FFMA R0, R0, R15, R0 ;  /* 0x0000000f00007223 */ /* 0x000fc80000000000 */
[----:B------:R-:W-:-:S04]  /*3230*/  FFMA R14, R0, R17, RZ ;  /* 0x00000011000e7223 */ /* 0x000fc800000000ff */
[----:B------:R-:W-:-:S04]  /*3240*/  FFMA R15, R14, -R7, R17 ;  /* 0x800000070e0f7223 */ /* 0x000fc80000000011 */
[----:B------:R-:W-:Y:S01]  /*3250*/  FFMA R15, R0, R15, R14 ;  /* 0x0000000f000f7223 */ /* 0x000fe2000000000e */
[----:B----4-:R-:W-:Y:S06]  /*3260*/  @!P0 BRA `(.L_x_97) ;  /* 0x0000000000108947 */ /* 0x010fec0003800000 */
[----:B------:R-:W-:Y:S02]  /*3270*/  MOV R0, R17 ;  /* 0x0000001100007202 */ /* 0x000fe40000000f00 */
[----:B------:R-:W-:-:S07]  /*3280*/  MOV R14, 0x32a0 ;  /* 0x000032a0000e7802 */ /* 0x000fce0000000f00 */
[----:B--23--:R-:W-:Y:S05]  /*3290*/  CALL.REL.NOINC `($__internal_1_$__cuda_sm3x_div_rn_noftz_f32_slowpath) ;  /* 0x0000001000f07944 */ /* 0x00cfea0003c00000 */
[----:B------:R-:W-:-:S07]  /*32a0*/  IMAD.MOV.U32 R15, RZ, RZ, R0 ;  /* 0x000000ffff0f7224 */ /* 0x000fce00078e0000 */
.L_x_97:
[----:B------:R4:W-:Y:S02]  /*32b0*/  STL [R6+0x4], R15 ;  /* 0x0000040f06007387 */ /* 0x0009e40000100800 */
.L_x_96:
[----:B------:R-:W-:-:S13]  /*32c0*/  ISETP.NE.AND P0, PT, R8, 0x2, PT ;  /* 0x000000020800780c */ /* 0x000fda0003f05270 */
[----:B------:R-:W-:Y:S05]  /*32d0*/  @!P0 BRA `(.L_x_67) ;  /* 0x0000000000408947 */ /* 0x000fea0003800000 */
[----:B------:R-:W5:Y:S02]  /*32e0*/  LDL R17, [R6+0x8] ;  /* 0x0000080006117983 */ /* 0x000f640000100800 */
[----:B-----5:R-:W-:-:S13]  /*32f0*/  FSETP.GT.AND P0, PT, R17, RZ, PT ;  /* 0x000000ff1100720b */ /* 0x020fda0003f04000 */
[----:B------:R-:W-:Y:S05]  /*3300*/  @!P0 BRA `(.L_x_67) ;  /* 0x0000000000348947 */ /* 0x000fea0003800000 */
[----:B------:R-:W0:Y:S08]  /*3310*/  MUFU.RCP R0, R7 ;  /* 0x0000000700007308 */ /* 0x000e300000001000 */
[----:B------:R-:W5:Y:S01]  /*3320*/  FCHK P0, R17, R7 ;  /* 0x0000000711007302 */ /* 0x000f620000000000 */
[----:B01--4-:R-:W-:-:S04]  /*3330*/  FFMA R15, R0, -R7, 1 ;  /* 0x3f800000000f7423 */ /* 0x013fc80000000807 */
[----:B------:R-:W-:-:S04]  /*3340*/  FFMA R0, R0, R15, R0 ;  /* 0x0000000f00007223 */ /* 0x000fc80000000000 */
[----:B------:R-:W-:-:S04]  /*3350*/  FFMA R14, R0, R17, RZ ;  /* 0x00000011000e7223 */ /* 0x000fc800000000ff */
[----:B------:R-:W-:-:S04]  /*3360*/  FFMA R15, R14, -R7, R17 ;  /* 0x800000070e0f7223 */ /* 0x000fc80000000011 */
[----:B------:R-:W-:Y:S01]  /*3370*/  FFMA R15, R0, R15, R14 ;  /* 0x0000000f000f7223 */ /* 0x000fe2000000000e */
[----:B-----5:R-:W-:Y:S06]  /*3380*/  @!P0 BRA `(.L_x_98) ;  /* 0x0000000000108947 */ /* 0x020fec0003800000 */
[----:B------:R-:W-:Y:S02]  /*3390*/  MOV R0, R17 ;  /* 0x0000001100007202 */ /* 0x000fe40000000f00 */
[----:B------:R-:W-:-:S07]  /*33a0*/  MOV R14, 0x33c0 ;  /* 0x000033c0000e7802 */ /* 0x000fce0000000f00 */
[----:B--23--:R-:W-:Y:S05]  /*33b0*/  CALL.REL.NOINC `($__internal_1_$__cuda_sm3x_div_rn_noftz_f32_slowpath) ;  /* 0x0000001000a87944 */ /* 0x00cfea0003c00000 */
[----:B------:R-:W-:-:S07]  /*33c0*/  IMAD.MOV.U32 R15, RZ, RZ, R0 ;  /* 0x000000ffff0f7224 */ /* 0x000fce00078e0000 */
.L_x_98:
[----:B------:R0:W-:Y:S02]  /*33d0*/  STL [R6+0x8], R15 ;  /* 0x0000080f06007387 */ /* 0x0001e40000100800 */
.L_x_67:
[----:B0---4-:R-:W0:Y:S02]  /*33e0*/  LDC.64 R6, c[0x0][0x388] ;  /* 0x0000e200ff067b82 */ /* 0x011e240000000a00 */
[----:B0-----:R-:W-:-:S06]  /*33f0*/  IMAD.WIDE.U32 R6, R9, 0x8, R6 ;  /* 0x0000000809067825 */ /* 0x001fcc00078e0006 */
[----:B------:R-:W4:Y:S01]  /*3400*/  LDG.E R6, desc[UR8][R6.64+0x8] ;  /* 0x0000080806067981 */ /* 0x000f22000c1e1900 */
[----:B------:R-:W-:Y:S01]  /*3410*/  IMAD R9, R2, 0x14, R5 ;  /* 0x0000001402097824 */ /* 0x000fe200078e0205 */
[----:B------:R-:W-:-:S03]  /*3420*/  UIADD3 UR4, UPT, UPT, UR4, 0x1, URZ ;  /* 0x0000000104047890 */ /* 0x000fc6000fffe0ff */
[----:B-1----:R-:W-:Y:S01]  /*3430*/  IMAD R15, R2, -0x13, R9 ;  /* 0xffffffed020f7824 */ /* 0x002fe200078e0209 */
[----:B------:R0:W-:Y:S01]  /*3440*/  STL.U8 [R9+0x1], R4 ;  /* 0x0000010409007387 */ /* 0x0001e20000100000 */
[----:B------:R-:W-:Y:S01]  /*3450*/  HFMA2 R2, -RZ, RZ, 0, 5.9604644775390625e-08 ;  /* 0x00000001ff027431 */ /* 0x000fe200000001ff */
[----:B------:R-:W-:Y:S02]  /*3460*/  ISETP.NE.AND P0, PT, R16, UR4, PT ;  /* 0x0000000410007c0c */ /* 0x000fe4000bf05270 */
[----:B------:R0:W-:Y:S04]  /*3470*/  STL.U8 [R15+0x14], R4 ;  /* 0x000014040f007387 */ /* 0x0001e80000100000 */
[----:B------:R0:W-:Y:S01]  /*3480*/  STL.U8 [R1+0x1], R4 ;  /* 0x0000010401007387 */ /* 0x0001e20000100000 */
[----:B----4-:R-:W-:-:S06]  /*3490*/  FADD R3, R6, R3 ;  /* 0x0000000306037221 */ /* 0x010fcc0000000000 */
[----:B0-----:R-:W-:Y:S05]  /*34a0*/  @P0 BRA `(.L_x_99) ;  /* 0xffffffd000540947 */ /* 0x001fea000383ffff */
.L_x_6:
[----:B------:R-:W0:Y:S08]  /*34b0*/  LDC R11, c[0x0][0x380] ;  /* 0x0000e000ff0b7b82 */ /* 0x000e300000000800 */
[----:B------:R-:W1:Y:S01]  /*34c0*/  LDC.64 R6, c[0x0][0x388] ;  /* 0x0000e200ff067b82 */ /* 0x000e620000000a00 */
[----:B0-----:R-:W-:-:S04]  /*34d0*/  IMAD R9, R11, R2, RZ ;  /* 0x000000020b097224 */ /* 0x001fc800078e02ff */
[----:B-1----:R-:W-:-:S06]  /*34e0*/  IMAD.WIDE R6, R9, 0x8, R6 ;  /* 0x0000000809067825 */ /* 0x002fcc00078e0206 */
[----:B------:R-:W4:Y:S01]  /*34f0*/  LDG.E R6, desc[UR8][R6.64] ;  /* 0x0000000806067981 */ /* 0x000f22000c1e1900 */
[----:B------:R-:W-:Y:S01]  /*3500*/  ISETP.GE.AND P0, PT, R11, 0x1, PT ;  /* 0x000000010b00780c */ /* 0x000fe20003f06270 */
[----:B------:R-:W-:-:S04]  /*3510*/  IMAD R9, R2, 0x14, R5 ;  /* 0x0000001402097824 */ /* 0x000fc800078e0205 */
[----:B------:R-:W-:Y:S01]  /*3520*/  IMAD R11, R2, -0x13, R9 ;  /* 0xffffffed020b7824 */ /* 0x000fe200078e0209 */
[----:B------:R0:W-:Y:S04]  /*3530*/  STL.U8 [R9], R4 ;  /* 0x0000000409007387 */ /* 0x0001e80000100000 */
[----:B------:R0:W-:Y:S01]  /*3540*/  STL.U8 [R11], R4 ;  /* 0x000000040b007387 */ /* 0x0001e20000100000 */
[----:B----4-:R-:W-:Y:S02]  /*3550*/  FADD R2, R6, R3 ;  /* 0x0000000306027221 */ /* 0x010fe40000000000 */
[----:B0-----:R-:W-:Y:S05]  /*3560*/  @!P0 EXIT ;  /* 0x000000000000894d */ /* 0x001fea0003800000 */
[----:B------:R-:W-:-:S05]  /*3570*/  VIADD R0, R2, 0x1800000 ;  /* 0x0180000002007836 */ /* 0x000fca0000000000 */
[----:B------:R-:W-:-:S04]  /*3580*/  LOP3.LUT R0, R0, 0x7f800000, RZ, 0xc0, !PT ;  /* 0x7f80000000007812 */ /* 0x000fc800078ec0ff */
[----:B------:R-:W-:-:S13]  /*3590*/  ISETP.GT.U32.AND P0, PT, R0, 0x1ffffff, PT ;  /* 0x01ffffff0000780c */ /* 0x000fda0003f04070 */
[----:B------:R-:W-:Y:S05]  /*35a0*/  @P0 BRA `(.L_x_100) ;  /* 0x0000000000100947 */ /* 0x000fea0003800000 */
[----:B------:R-:W-:Y:S02]  /*35b0*/  MOV R0, R2 ;  /* 0x0000000200007202 */ /* 0x000fe40000000f00 */
[----:B------:R-:W-:-:S07]  /*35c0*/  MOV R18, 0x35e0 ;  /* 0x000035e000127802 */ /* 0x000fce0000000f00 */
[----:B--23--:R-:W-:Y:S05]  /*35d0*/  CALL.REL.NOINC `($__internal_0_$__cuda_sm20_rcp_rn_f32_slowpath) ;  /* 0x0000000c00547944 */ /* 0x00cfea0003c00000 */
[----:B------:R-:W-:Y:S05]  /*35e0*/  BRA `(.L_x_101) ;  /* 0x0000000000107947 */ /* 0x000fea0003800000 */
.L_x_100:
[----:B------:R-:W0:Y:S02]  /*35f0*/  MUFU.RCP R17, R2 ;  /* 0x0000000200117308 */ /* 0x000e240000001000 */
[----:B0-----:R-:W-:-:S04]  /*3600*/  FFMA R0, R2, R17, -1 ;  /* 0xbf80000002007423 */ /* 0x001fc80000000011 */
[----:B------:R-:W-:-:S04]  /*3610*/  FADD.FTZ R0, -R0, -RZ ;  /* 0x800000ff00007221 */ /* 0x000fc80000010100 */
[----:B------:R-:W-:-:S07]  /*3620*/  FFMA R17, R17, R0, R17 ;  /* 0x0000000011117223 */ /* 0x000fce0000000011 */
.L_x_101:
[----:B------:R-:W0:Y:S01]  /*3630*/  LDCU UR4, c[0x0][0x380] ;  /* 0x00007000ff0477ac */ /* 0x000e220008000800 */
[----:B------:R-:W-:Y:S02]  /*3640*/  HFMA2 R4, -RZ, RZ, 0, 0 ;  /* 0x00000000ff047431 */ /* 0x000fe400000001ff */
[----:B------:R-:W-:Y:S01]  /*3650*/  VIADD R0, R1, 0x27 ;  /* 0x0000002701007836 */ /* 0x000fe20000000000 */
[----:B0-----:R-:W-:Y:S02]  /*3660*/  ULOP3.LUT UR10, UR4, 0xf, URZ, 0xc0, !UPT ;  /* 0x0000000f040a7892 */ /* 0x001fe4000f8ec0ff */
[----:B------:R-:W-:Y:S02]  /*3670*/  ULOP3.LUT UR11, UR4, 0x7, URZ, 0xc0, !UPT ;  /* 0x00000007040b7892 */ /* 0x000fe4000f8ec0ff */
[----:B------:R-:W-:Y:S02]  /*3680*/  ULOP3.LUT UR6, UR4, 0x7ffffff0, URZ, 0xc0, !UPT ;  /* 0x7ffffff004067892 */ /* 0x000fe4000f8ec0ff */
[----:B------:R-:W-:-:S02]  /*3690*/  ULOP3.LUT UR7, UR4, 0x3, URZ, 0xc0, !UPT ;  /* 0x0000000304077892 */ /* 0x000fc4000f8ec0ff */
[----:B------:R-:W-:Y:S02]  /*36a0*/  UIADD3 UR4, UPT, UPT, UR10, -0x1, URZ ;  /* 0xffffffff0a047890 */ /* 0x000fe4000fffe0ff */
[----:B------:R-:W-:Y:S02]  /*36b0*/  UIADD3 UR12, UPT, UPT, UR11, -0x1, URZ ;  /* 0xffffffff0b0c7890 */ /* 0x000fe4000fffe0ff */
[----:B------:R-:W-:Y:S02]  /*36c0*/  UIADD3 UR5, UPT, UPT, -UR6, URZ, URZ ;  /* 0x000000ff06057290 */ /* 0x000fe4000fffe1ff */
[----:B------:R-:W-:Y:S02]  /*36d0*/  UISETP.GE.U32.AND UP0, UPT, UR4, 0x7, UPT ;  /* 0x000000070400788c */ /* 0x000fe4000bf06070 */
[----:B------:R-:W-:-:S11]  /*36e0*/  UISETP.GE.U32.AND UP1, UPT, UR12, 0x3, UPT ;  /* 0x000000030c00788c */ /* 0x000fd6000bf26070 */
.L_x_135:
[----:B0-----:R-:W0:Y:S01]  /*36f0*/  LDCU UR4, c[0x0][0x380] ;  /* 0x00007000ff0477ac */ /* 0x001e220008000800 */
[----:B------:R-:W-:Y:S01]  /*3700*/  ISETP.GE.U32.AND P0, PT, R16, 0xf, PT ;  /* 0x0000000f1000780c */ /* 0x000fe20003f06070 */
[----:B0-----:R-:W-:Y:S01]  /*3710*/  IMAD R10, R4, UR4, RZ ;  /* 0x00000004040a7c24 */ /* 0x001fe2000f8e02ff */
[----:B------:R-:W-:-:S11]  /*3720*/  UMOV UR4, URZ ;  /* 0x000000ff00047c82 */ /* 0x000fd60008000000 */
[----:B-1234-:R-:W-:Y:S05]  /*3730*/  @!P0 BRA `(.L_x_102) ;  /* 0x0000000400488947 */ /* 0x01efea0003800000 */
[----:B------:R-:W0:Y:S01]  /*3740*/  LDC.64 R2, c[0x0][0x390] ;  /* 0x0000e400ff027b82 */ /* 0x000e220000000a00 */
[----:B------:R-:W-:Y:S01]  /*3750*/  IMAD R11, R4, 0x14, R0 ;  /* 0x00000014040b7824 */ /* 0x000fe200078e0200 */
[----:B------:R-:W-:Y:S01]  /*3760*/  UMOV UR4, UR5 ;  /* 0x0000000500047c82 */ /* 0x000fe20008000000 */
[----:B------:R-:W-:-:S07]  /*3770*/  IMAD.MOV.U32 R13, RZ, RZ, R10 ;  /* 0x000000ffff0d7224 */ /* 0x000fce00078e000a */
.L_x_119:
[----:B---3--:R-:W3:Y:S04]  /*3780*/  LDL.U8 R26, [R11+-0x7] ;  /* 0xfffff9000b1a7983 */ /* 0x008ee80000100000 */
[----:B----4-:R-:W4:Y:S04]  /*3790*/  LDL.U8 R25, [R11] ;  /* 0x000000000b197983 */ /* 0x010f280000100000 */
[----:B--2---:R-:W2:Y:S04]  /*37a0*/  LDL.U8 R23, [R11+-0x2] ;  /* 0xfffffe000b177983 */ /* 0x004ea80000100000 */
[----:B01----:R-:W2:Y:S04]  /*37b0*/  LDL.U8 R6, [R11+-0x6] ;  /* 0xfffffa000b067983 */ /* 0x003ea80000100000 */
[----:B------:R-:W2:Y:S04]  /*37c0*/  LDL.U8 R7, [R11+-0x5] ;  /* 0xfffffb000b077983 */ /* 0x000ea80000100000 */
[----:B------:R-:W2:Y:S04]  /*37d0*/  LDL.U8 R8, [R11+-0x4] ;  /* 0xfffffc000b087983 */ /* 0x000ea80000100000 */
[----:B------:R-:W2:Y:S04]  /*37e0*/  LDL.U8 R9, [R11+-0x3] ;  /* 0xfffffd000b097983 */ /* 0x000ea80000100000 */
[----:B------:R-:W2:Y:S04]  /*37f0*/  LDL.U8 R24, [R11+-0x1] ;  /* 0xffffff000b187983 */ /* 0x000ea80000100000 */
[----:B------:R1:W5:Y:S04]  /*3800*/  LDL.U8 R12, [R11+0x1] ;  /* 0x000001000b0c7983 */ /* 0x0003680000100000 */
[----:B------:R1:W5:Y:S04]  /*3810*/  LDL.U8 R14, [R11+0x2] ;  /* 0x000002000b0e7983 */ /* 0x0003680000100000 */
[----:B------:R1:W5:Y:S04]  /*3820*/  LDL.U8 R15, [R11+0x3] ;  /* 0x000003000b0f7983 */ /* 0x0003680000100000 */
[----:B------:R1:W5:Y:S04]  /*3830*/  LDL.U8 R18, [R11+0x4] ;  /* 0x000004000b127983 */ /* 0x0003680000100000 */
[----:B------:R1:W5:Y:S04]  /*3840*/  LDL.U8 R19, [R11+0x5] ;  /* 0x000005000b137983 */ /* 0x0003680000100000 */
[----:B------:R1:W5:Y:S04]  /*3850*/  LDL.U8 R20, [R11+0x6] ;  /* 0x000006000b147983 */ /* 0x0003680000100000 */
[----:B------:R1:W5:Y:S04]  /*3860*/  LDL.U8 R21, [R11+0x7] ;  /* 0x000007000b157983 */ /* 0x0003680000100000 */
[----:B------:R1:W5:Y:S01]  /*3870*/  LDL.U8 R22, [R11+0x8] ;  /* 0x000008000b167983 */ /* 0x0003620000100000 */
[----:B------:R-:W-:-:S04]  /*3880*/  UIADD3 UR4, UPT, UPT, UR4, 0x10, URZ ;  /* 0x0000001004047890 */ /* 0x000fc8000fffe0ff */
[----:B------:R-:W-:Y:S01]  /*3890*/  UISETP.NE.AND UP2, UPT, UR4, URZ, UPT ;  /* 0x000000ff0400728c */ /* 0x000fe2000bf45270 */
[----:B---3--:R-:W-:-:S04]  /*38a0*/  ISETP.NE.AND P6, PT, R26, RZ, PT ;  /* 0x000000ff1a00720c */ /* 0x008fc80003fc5270 */
[----:B------:R-:W-:Y:S02]  /*38b0*/  P2R R26, PR, RZ, 0x40 ;  /* 0x00000040ff1a7803 */ /* 0x000fe40000000000 */
[----:B----4-:R-:W-:Y:S02]  /*38c0*/  ISETP.NE.AND P6, PT, R25, RZ, PT ;  /* 0x000000ff1900720c */ /* 0x010fe40003fc5270 */
[----:B--2---:R-:W-:Y:S02]  /*38d0*/  ISETP.NE.AND P3, PT, R23, RZ, PT ;  /* 0x000000ff1700720c */ /* 0x004fe40003f65270 */
[----:B------:R-:W-:Y:S02]  /*38e0*/  P2R R23, PR, RZ, 0x40 ;  /* 0x00000040ff177803 */ /* 0x000fe40000000000 */
[----:B------:R-:W-:Y:S02]  /*38f0*/  ISETP.NE.AND P6, PT, R26, RZ, PT ;  /* 0x000000ff1a00720c */ /* 0x000fe40003fc5270 */
[----:B------:R-:W-:-:S02]  /*3900*/  ISETP.NE.AND P5, PT, R6, RZ, PT ;  /* 0x000000ff0600720c */ /* 0x000fc40003fa5270 */
[----:B------:R-:W-:Y:S01]  /*3910*/  ISETP.NE.AND P0, PT, R7, RZ, PT ;  /* 0x000000ff0700720c */ /* 0x000fe20003f05270 */
[----:B0-----:R-:W-:Y:S01]  /*3920*/  IMAD.WIDE.U32 R6, R13, 0x4, R2 ;  /* 0x000000040d067825 */ /* 0x001fe200078e0002 */
[----:B------:R-:W-:Y:S02]  /*3930*/  ISETP.NE.AND P1, PT, R8, RZ, PT ;  /* 0x000000ff0800720c */ /* 0x000fe40003f25270 */
[----:B------:R-:W-:Y:S02]  /*3940*/  ISETP.NE.AND P2, PT, R9, RZ, PT ;  /* 0x000000ff0900720c */ /* 0x000fe40003f45270 */
[----:B------:R-:W-:-:S03]  /*3950*/  ISETP.NE.AND P4, PT, R24, RZ, PT ;  /* 0x000000ff1800720c */ /* 0x000fc60003f85270 */
[----:B-1----:R-:W-:Y:S10]  /*3960*/  @!P6 BRA `(.L_x_103) ;  /* 0x000000000008e947 */ /* 0x002ff40003800000 */
[----:B------:R-:W-:-:S05]  /*3970*/  IMAD.WIDE.U32 R8, R13, 0x4, R2 ;  /* 0x000000040d087825 */ /* 0x000fca00078e0002 */
[----:B------:R0:W-:Y:S02]  /*3980*/  REDG.E.ADD.F32.FTZ.RN.STRONG.GPU desc[UR8][R8.64], R17 ;  /* 0x00000011080079a6 */ /* 0x0001e4000c12f308 */
.L_x_103:
[----:B-----5:R-:W-:Y:S01]  /*3990*/  ISETP.NE.AND P6, PT, R12, RZ, PT ;  /* 0x000000ff0c00720c */ /* 0x020fe20003fc5270 */
[----:B------:R-:W-:-:S12]  /*39a0*/  @!P5 BRA `(.L_x_104) ;  /* 0x000000000004d947 */ /* 0x000fd80003800000 */
[----:B------:R1:W-:Y:S02]  /*39b0*/  REDG.E.ADD.F32.FTZ.RN.STRONG.GPU desc[UR8][R6.64+0x4], R17 ;  /* 0x00000411060079a6 */ /* 0x0003e4000c12f308 */
.L_x_104:
[----:B------:R-:W-:-:S04]  /*39c0*/  ISETP.NE.AND P5, PT, R14, RZ, PT ;  /* 0x000000ff0e00720c */ /* 0x000fc80003fa5270 */
[----:B0-----:R-:W-:Y:S01]  /*39d0*/  P2R R8, PR, RZ, 0x20 ;  /* 0x00000020ff087803 */ /* 0x001fe20000000000 */
[----:B------:R-:W-:Y:S08]  /*39e0*/  @!P0 BRA `(.L_x_105) ;  /* 0x0000000000048947 */ /* 0x000ff00003800000 */
[----:B------:R0:W-:Y:S02]  /*39f0*/  REDG.E.ADD.F32.FTZ.RN.STRONG.GPU desc[UR8][R6.64+0x8], R17 ;  /* 0x00000811060079a6 */ /* 0x0001e4000c12f308 */
.L_x_105:
[----:B------:R-:W-:Y:S01]  /*3a00*/  ISETP.NE.AND P0, PT, R15, RZ, PT ;  /* 0x000000ff0f00720c */ /* 0x000fe20003f05270 */
[----:B------:R-:W-:-:S12]  /*3a10*/  @!P1 BRA `(.L_x_106) ;  /* 0x0000000000049947 */ /* 0x000fd80003800000 */
[----:B------:R2:W-:Y:S02]  /*3a20*/  REDG.E.ADD.F32.FTZ.RN.STRONG.GPU desc[UR8][R6.64+0xc], R17 ;  /* 0x00000c11060079a6 */ /* 0x0005e4000c12f308 */
.L_x_106:
[----:B------:R-:W-:Y:S01]  /*3a30*/  ISETP.NE.AND P1, PT, R18, RZ, PT ;  /* 0x000000ff1200720c */ /* 0x000fe20003f25270 */
[----:B------:R-:W-:-:S12]  /*3a40*/  @!P2 BRA `(.L_x_107) ;  /* 0x000000000004a947 */ /* 0x000fd80003800000 */
[----:B------:R3:W-:Y:S02]  /*3a50*/  REDG.E.ADD.F32.FTZ.RN.STRONG.GPU desc[UR8][R6.64+0x10], R17 ;  /* 0x00001011060079a6 */ /* 0x0007e4000c12f308 */
.L_x_107:
[----:B------:R-:W-:Y:S01]  /*3a60*/  ISETP.NE.AND P2, PT, R19, RZ, PT ;  /* 0x000000ff1300720c */ /* 0x000fe20003f45270 */
[----:B------:R-:W-:-:S12]  /*3a70*/  @!P3 BRA `(.L_x_108) ;  /* 0x000000000004b947 */ /* 0x000fd80003800000 */
[----:B------:R4:W-:Y:S02]  /*3a80*/  REDG.E.ADD.F32.FTZ.RN.STRONG.GPU desc[UR8][R6.64+0x14], R17 ;  /* 0x00001411060079a6 */ /* 0x0009e4000c12f308 */
.L_x_108:
[----:B------:R-:W-:Y:S01]  /*3a90*/  ISETP.NE.AND P3, PT, R20, RZ, PT ;  /* 0x000000ff1400720c */ /* 0x000fe20003f65270 */
[----:B------:R-:W-:-:S12]  /*3aa0*/  @!P4 BRA `(.L_x_109) ;  /* 0x000000000004c947 */ /* 0x000fd80003800000 */
[----:B------:R0:W-:Y:S02]  /*3ab0*/  REDG.E.ADD.F32.FTZ.RN.STRONG.GPU desc[UR8][R6.64+0x18], R17 ;  /* 0x00001811060079a6 */ /* 0x0001e4000c12f308 */
.L_x_109:
[----:B------:R-:W-:Y:S02]  /*3ac0*/  ISETP.NE.AND P5, PT, R23, RZ, PT ;  /* 0x000000ff1700720c */ /* 0x000fe40003fa5270 */
[----:B------:R-:W-:-:S11]  /*3ad0*/  ISETP.NE.AND P4, PT, R21, RZ, PT ;  /* 0x000000ff1500720c */ /* 0x000fd60003f85270 */
[----:B------:R-:W-:Y:S05]  /*3ae0*/  @!P5 BRA `(.L_x_110) ;  /* 0x000000000004d947 */ /* 0x000fea0003800000 */
[----:B------:R0:W-:Y:S02]  /*3af0*/  REDG.E.ADD.F32.FTZ.RN.STRONG.GPU desc[UR8][R6.64+0x1c], R17 ;  /* 0x00001c11060079a6 */ /* 0x0001e4000c12f308 */
.L_x_110:
[----:B------:R-:W-:Y:S01]  /*3b00*/  ISETP.NE.AND P5, PT, R22, RZ, PT ;  /* 0x000000ff1600720c */ /* 0x000fe20003fa5270 */
[----:B------:R-:W-:-:S12]  /*3b10*/  @!P6 BRA `(.L_x_111) ;  /* 0x000000000004e947 */ /* 0x000fd80003800000 */
[----:B------:R0:W-:Y:S02]  /*3b20*/  REDG.E.ADD.F32.FTZ.RN.STRONG.GPU desc[UR8][R6.64+0x20], R17 ;  /* 0x00002011060079a6 */ /* 0x0001e4000c12f308 */
.L_x_111:
[----:B------:R-:W-:-:S13]  /*3b30*/  ISETP.NE.AND P6, PT, R8, RZ, PT ;  /* 0x000000ff0800720c */ /* 0x000fda0003fc5270 */
[----:B------:R-:W-:Y:S05]  /*3b40*/  @!P6 BRA `(.L_x_112) ;  /* 0x000000000004e947 */ /* 0x000fea0003800000 */
[----:B------:R0:W-:Y:S02]  /*3b50*/  REDG.E.ADD.F32.FTZ.RN.STRONG.GPU desc[UR8][R6.64+0x24], R17 ;  /* 0x00002411060079a6 */ /* 0x0001e4000c12f308 */
.L_x_112:
[----:B------:R-:W-:Y:S05]  /*3b60*/  @!P0 BRA `(.L_x_113) ;  /* 0x0000000000048947 */ /* 0x000fea0003800000 */
[----:B------:R0:W-:Y:S02]  /*3b70*/  REDG.E.ADD.F32.FTZ.RN.STRONG.GPU desc[UR8][R6.64+0x28], R17 ;  /* 0x00002811060079a6 */ /* 0x0001e4000c12f308 */
.L_x_113:
[----:B------:R-:W-:Y:S05]  /*3b80*/  @!P1 BRA `(.L_x_114) ;  /* 0x0000000000049947 */ /* 0x000fea0003800000 */
[----:B------:R0:W-:Y:S02]  /*3b90*/  REDG.E.ADD.F32.FTZ.RN.STRONG.GPU desc[UR8][R6.64+0x2c], R17 ;  /* 0x00002c11060079a6 */ /* 0x0001e4000c12f308 */
.L_x_114:
[----:B------:R-:W-:Y:S05]  /*3ba0*/  @!P2 BRA `(.L_x_115) ;  /* 0x000000000004a947 */ /* 0x000fea0003800000 */
[----:B------:R0:W-:Y:S02]  /*3bb0*/  REDG.E.ADD.F32.FTZ.RN.STRONG.GPU desc[UR8][R6.64+0x30], R17 ;  /* 0x00003011060079a6 */ /* 0x0001e4000c12f308 */
.L_x_115:
[----:B------:R-:W-:Y:S05]  /*3bc0*/  @!P3 BRA `(.L_x_116) ;  /* 0x000000000004b947 */ /* 0x000fea0003800000 */
[----:B------:R0:W-:Y:S02]  /*3bd0*/  REDG.E.ADD.F32.FTZ.RN.STRONG.GPU desc[UR8][R6.64+0x34], R17 ;  /* 0x00003411060079a6 */ /* 0x0001e4000c12f308 */
.L_x_116:
[----:B------:R-:W-:Y:S05]  /*3be0*/  @!P4 BRA `(.L_x_117) ;  /* 0x000000000004c947 */ /* 0x000fea0003800000 */
[----:B------:R0:W-:Y:S02]  /*3bf0*/  REDG.E.ADD.F32.FTZ.RN.STRONG.GPU desc[UR8][R6.64+0x38], R17 ;  /* 0x00003811060079a6 */ /* 0x0001e4000c12f308 */
.L_x_117:
[----:B------:R-:W-:Y:S05]  /*3c00*/  @!P5 BRA `(.L_x_118) ;  /* 0x000000000004d947 */ /* 0x000fea0003800000 */
[----:B------:R0:W-:Y:S02]  /*3c10*/  REDG.E.ADD.F32.FTZ.RN.STRONG.GPU desc[UR8][R6.64+0x3c], R17 ;  /* 0x00003c11060079a6 */ /* 0x0001e4000c12f308 */
.L_x_118:
[----:B------:R-:W-:Y:S01]  /*3c20*/  IADD3 R13, PT, PT, R13, 0x10, RZ ;  /* 0x000000100d0d7810 */ /* 0x000fe20007ffe0ff */
[----:B------:R-:W-:Y:S01]  /*3c30*/  VIADD R11, R11, 0x10 ;  /* 0x000000100b0b7836 */ /* 0x000fe20000000000 */
[----:B------:R-:W-:Y:S06]  /*3c40*/  BRA.U UP2, `(.L_x_119) ;  /* 0xfffffff902cc7547 */ /* 0x000fec000b83ffff */
[----:B------:R-:W-:-:S05]  /*3c50*/  UMOV UR4, UR6 ;  /* 0x0000000600047c82 */ /* 0x000fca0008000000 */
.L_x_102:
[----:B------:R-:W-:-:S09]  /*3c60*/  UISETP.NE.AND UP2, UPT, UR10, URZ, UPT ;  /* 0x000000ff0a00728c */ /* 0x000fd2000bf45270 */
[----:B------:R-:W-:Y:S05]  /*3c70*/  BRA.U !UP2, `(.L_x_120) ;  /* 0x000000050a987547 */ /* 0x000fea000b800000 */
[----:B01234-:R-:W-:Y:S01]  /*3c80*/  IMAD R6, R4, 0x14, R5 ;  /* 0x0000001404067824 */ /* 0x01ffe200078e0205 */
[----:B------:R-:W-:Y:S06]  /*3c90*/  BRA.U !UP0, `(.L_x_121) ;  /* 0x0000000108b07547 */ /* 0x000fec000b800000 */
[----:B------:R-:W2:Y:S01]  /*3ca0*/  LDL.U8 R20, [R6+UR4] ;  /* 0x0000000406147983 */ /* 0x000ea20008100000 */
[----:B------:R-:W-:Y:S01]  /*3cb0*/  IADD3 R19, PT, PT, R6, UR4, RZ ;  /* 0x0000000406137c10 */ /* 0x000fe2000fffe0ff */
[----:B------:R-:W0:Y:S04]  /*3cc0*/  LDC.64 R2, c[0x0][0x390] ;  /* 0x0000e400ff027b82 */ /* 0x000e280000000a00 */
[----:B------:R-:W3:Y:S04]  /*3cd0*/  LDL.U8 R7, [R19+0x1] ;  /* 0x0000010013077983 */ /* 0x000ee80000100000 */
[----:B------:R-:W4:Y:S04]  /*3ce0*/  LDL.U8 R8, [R19+0x2] ;  /* 0x0000020013087983 */ /* 0x000f280000100000 */
[----:B------:R-:W5:Y:S04]  /*3cf0*/  LDL.U8 R9, [R19+0x3] ;  /* 0x0000030013097983 */ /* 0x000f680000100000 */
[----:B------:R-:W5:Y:S04]  /*3d00*/  LDL.U8 R11, [R19+0x4] ;  /* 0x00000400130b7983 */ /* 0x000f680000100000 */
[----:B------:R-:W5:Y:S04]  /*3d10*/  LDL.U8 R12, [R19+0x5] ;  /* 0x00000500130c7983 */ /* 0x000f680000100000 */
[----:B------:R-:W5:Y:S04]  /*3d20*/  LDL.U8 R13, [R19+0x6] ;  /* 0x00000600130d7983 */ /* 0x000f680000100000 */
[----:B------:R-:W5:Y:S01]  /*3d30*/  LDL.U8 R14, [R19+0x7] ;  /* 0x00000700130e7983 */ /* 0x000f620000100000 */
[----:B------:R-:W-:-:S05]  /*3d40*/  IADD3 R15, P0, PT, R10, UR4, RZ ;  /* 0x000000040a0f7c10 */ /* 0x000fca000ff1e0ff */
[----:B------:R-:W-:Y:S01]  /*3d50*/  IMAD.X R18, RZ, RZ, RZ, P0 ;  /* 0x000000ffff127224 */ /* 0x000fe200000e06ff */
[----:B0-----:R-:W-:-:S04]  /*3d60*/  LEA R2, P0, R15, R2, 0x2 ;  /* 0x000000020f027211 */ /* 0x001fc800078010ff */
[----:B------:R-:W-:Y:S02]  /*3d70*/  LEA.HI.X R3, R15, R3, R18, 0x2, P0 ;  /* 0x000000030f037211 */ /* 0x000fe400000f1412 */
[----:B--2---:R-:W-:Y:S02]  /*3d80*/  ISETP.NE.AND P6, PT, R20, RZ, PT ;  /* 0x000000ff1400720c */ /* 0x004fe40003fc5270 */
[----:B---3--:R-:W-:-:S04]  /*3d90*/  ISETP.NE.AND P2, PT, R7, RZ, PT ;  /* 0x000000ff0700720c */ /* 0x008fc80003f45270 */
[----:B------:R-:W-:Y:S02]  /*3da0*/  P2R R15, PR, RZ, 0x4 ;  /* 0x00000004ff0f7803 */ /* 0x000fe40000000000 */
[----:B----4-:R-:W-:Y:S02]  /*3db0*/  ISETP.NE.AND P0, PT, R8, RZ, PT ;  /* 0x000000ff0800720c */ /* 0x010fe40003f05270 */
[----:B-----5:R-:W-:Y:S02]  /*3dc0*/  ISETP.NE.AND P1, PT, R9, RZ, PT ;  /* 0x000000ff0900720c */ /* 0x020fe40003f25270 */
[----:B------:R-:W-:Y:S02]  /*3dd0*/  ISETP.NE.AND P2, PT, R11, RZ, PT ;  /* 0x000000ff0b00720c */ /* 0x000fe40003f45270 */
[----:B------:R-:W-:Y:S02]  /*3de0*/  ISETP.NE.AND P3, PT, R12, RZ, PT ;  /* 0x000000ff0c00720c */ /* 0x000fe40003f65270 */
[----:B------:R-:W-:-:S02]  /*3df0*/  ISETP.NE.AND P4, PT, R13, RZ, PT ;  /* 0x000000ff0d00720c */ /* 0x000fc40003f85270 */
[----:B------:R-:W-:Y:S01]  /*3e00*/  ISETP.NE.AND P5, PT, R14, RZ, PT ;  /* 0x000000ff0e00720c */ /* 0x000fe20003fa5270 */
[----:B------:R-:W-:-:S12]  /*3e10*/  @!P6 BRA `(.L_x_122) ;  /* 0x000000000010e947 */ /* 0x000fd80003800000 */
[----:B------:R-:W0:Y:S01]  /*3e20*/  LDC.64 R8, c[0x0][0x390] ;  /* 0x0000e400ff087b82 */ /* 0x000e220000000a00 */
[----:B------:R-:W-:-:S05]  /*3e30*/  IADD3 R7, PT, PT, R10, UR4, RZ ;  /* 0x000000040a077c10 */ /* 0x000fca000fffe0ff */
[----:B0-----:R-:W-:-:S05]  /*3e40*/  IMAD.WIDE.U32 R8, R7, 0x4, R8 ;  /* 0x0000000407087825 */ /* 0x001fca00078e0008 */
[----:B------:R0:W-:Y:S02]  /*3e50*/  REDG.E.ADD.F32.FTZ.RN.STRONG.GPU desc[UR8][R8.64], R17 ;  /* 0x00000011080079a6 */ /* 0x0001e4000c12f308 */
.L_x_122:
[----:B------:R-:W-:Y:S01]  /*3e60*/  ISETP.NE.AND P6, PT, R15, RZ, PT ;  /* 0x000000ff0f00720c */ /* 0x000fe20003fc5270 */
[----:B------:R-:W-:-:S12]  /*3e70*/  UIADD3 UR4, UPT, UPT, UR4, 0x8, URZ ;  /* 0x0000000804047890 */ /* 0x000fd8000fffe0ff */
[----:B------:R-:W-:Y:S05]  /*3e80*/  @!P6 BRA `(.L_x_123) ;  /* 0x000000000004e947 */ /* 0x000fea0003800000 */
[----:B------:R1:W-:Y:S02]  /*3e90*/  REDG.E.ADD.F32.FTZ.RN.STRONG.GPU desc[UR8][R2.64+0x4], R17 ;  /* 0x00000411020079a6 */ /* 0x0003e4000c12f308 */
.L_x_123:
[----:B------:R-:W-:Y:S05]  /*3ea0*/  @!P0 BRA `(.L_x_124) ;  /* 0x0000000000048947 */ /* 0x000fea0003800000 */
[----:B------:R2:W-:Y:S02]  /*3eb0*/  REDG.E.ADD.F32.FTZ.RN.STRONG.GPU desc[UR8][R2.64+0x8], R17 ;  /* 0x00000811020079a6 */ /* 0x0005e4000c12f308 */
.L_x_124:
[----:B------:R-:W-:Y:S05]  /*3ec0*/  @!P1 BRA `(.L_x_125) ;  /* 0x0000000000049947 */ /* 0x000fea0003800000 */
[----:B------:R3:W-:Y:S02]  /*3ed0*/  REDG.E.ADD.F32.FTZ.RN.STRONG.GPU desc[UR8][R2.64+0xc], R17 ;  /* 0x00000c11020079a6 */ /* 0x0007e4000c12f308 */
.L_x_125:
[----:B------:R-:W-:Y:S05]  /*3ee0*/  @!P2 BRA `(.L_x_126) ;  /* 0x000000000004a947 */ /* 0x000fea0003800000 */
[----:B------:R4:W-:Y:S02]  /*3ef0*/  REDG.E.ADD.F32.FTZ.RN.STRONG.GPU desc[UR8][R2.64+0x10], R17 ;  /* 0x00001011020079a6 */ /* 0x0009e4000c12f308 */
.L_x_126:
[----:B------:R-:W-:Y:S05]  /*3f00*/  @!P3 BRA `(.L_x_127) ;  /* 0x000000000004b947 */ /* 0x000fea0003800000 */
[----:B------:R0:W-:Y:S02]  /*3f10*/  REDG.E.ADD.F32.FTZ.RN.STRONG.GPU desc[UR8][R2.64+0x14], R17 ;  /* 0x00001411020079a6 */ /* 0x0001e4000c12f308 */
.L_x_127:
[----:B------:R-:W-:Y:S05]  /*3f20*/  @!P4 BRA `(.L_x_128) ;  /* 0x000000000004c947 */ /* 0x000fea0003800000 */
[----:B------:R0:W-:Y:S02]  /*3f30*/  REDG.E.ADD.F32.FTZ.RN.STRONG.GPU desc[UR8][R2.64+0x18], R17 ;  /* 0x00001811020079a6 */ /* 0x0001e4000c12f308 */
.L_x_128:
[----:B------:R-:W-:Y:S05]  /*3f40*/  @!P5 BRA `(.L_x_121) ;  /* 0x000000000004d947 */ /* 0x000fea0003800000 */
[----:B------:R0:W-:Y:S02]  /*3f50*/  REDG.E.ADD.F32.FTZ.RN.STRONG.GPU desc[UR8][R2.64+0x1c], R17 ;  /* 0x00001c11020079a6 */ /* 0x0001e4000c12f308 */
.L_x_121:
[----:B------:R-:W-:-:S09]  /*3f60*/  UISETP.NE.AND UP2, UPT, UR11, URZ, UPT ;  /* 0x000000ff0b00728c */ /* 0x000fd2000bf45270 */
[----:B------:R-:W-:Y:S05]  /*3f70*/  BRA.U !UP2, `(.L_x_120) ;  /* 0x000000010ad87547 */ /* 0x000fea000b800000 */
[----:B------:R-:W-:Y:S05]  /*3f80*/  BRA.U !UP1, `(.L_x_129) ;  /* 0x0000000109687547 */ /* 0x000fea000b800000 */
[----:B------:R-:W5:Y:S01]  /*3f90*/  LDL.U8 R11, [R6+UR4] ;  /* 0x00000004060b7983 */ /* 0x000f620008100000 */
[----:B------:R-:W-:Y:S01]  /*3fa0*/  VIADD R13, R6, UR4 ;  /* 0x00000004060d7c36 */ /* 0x000fe20008000000 */
[----:B01234-:R-:W0:Y:S04]  /*3fb0*/  LDC.64 R2, c[0x0][0x390] ;  /* 0x0000e400ff027b82 */ /* 0x01fe280000000a00 */
[----:B------:R-:W2:Y:S04]  /*3fc0*/  LDL.U8 R7, [R13+0x1] ;  /* 0x000001000d077983 */ /* 0x000ea80000100000 */
[----:B------:R-:W3:Y:S04]  /*3fd0*/  LDL.U8 R8, [R13+0x2] ;  /* 0x000002000d087983 */ /* 0x000ee80000100000 */
[----:B------:R-:W4:Y:S01]  /*3fe0*/  LDL.U8 R9, [R13+0x3] ;  /* 0x000003000d097983 */ /* 0x000f220000100000 */
[----:B-----5:R-:W-:-:S02]  /*3ff0*/  ISETP.NE.AND P0, PT, R11, RZ, PT ;  /* 0x000000ff0b00720c */ /* 0x020fc40003f05270 */
[----:B------:R-:W-:Y:S02]  /*4000*/  IADD3 R11, P4, PT, R10, UR4, RZ ;  /* 0x000000040a0b7c10 */ /* 0x000fe4000ff9e0ff */
[----:B--2---:R-:W-:Y:S02]  /*4010*/  ISETP.NE.AND P1, PT, R7, RZ, PT ;  /* 0x000000ff0700720c */ /* 0x004fe40003f25270 */
[----:B0-----:R-:W-:Y:S02]  /*4020*/  LEA R2, P5, R11, R2, 0x2 ;  /* 0x000000020b027211 */ /* 0x001fe400078a10ff */
[----:B---3--:R-:W-:Y:S02]  /*4030*/  ISETP.NE.AND P2, PT, R8, RZ, PT ;  /* 0x000000ff0800720c */ /* 0x008fe40003f45270 */
[----:B------:R-:W-:Y:S02]  /*4040*/  IADD3.X R12, PT, PT, RZ, RZ, RZ, P4, !PT ;  /* 0x000000ffff0c7210 */ /* 0x000fe400027fe4ff */
[----:B----4-:R-:W-:Y:S01]  /*4050*/  ISETP.NE.AND P3, PT, R9, RZ, PT ;  /* 0x000000ff0900720c */ /* 0x010fe20003f65270 */
[----:B------:R-:W-:-:S12]  /*4060*/  @!P0 BRA `(.L_x_130) ;  /* 0x0000000000108947 */ /* 0x000fd80003800000 */
[----:B------:R-:W0:Y:S01]  /*4070*/  LDC.64 R8, c[0x0][0x390] ;  /* 0x0000e400ff087b82 */ /* 0x000e220000000a00 */
[----:B------:R-:W-:-:S04]  /*4080*/  VIADD R7, R10, UR4 ;  /* 0x000000040a077c36 */ /* 0x000fc80008000000 */
[----:B0-----:R-:W-:-:S05]  /*4090*/  IMAD.WIDE.U32 R8, R7, 0x4, R8 ;  /* 0x0000000407087825 */ /* 0x001fca00078e0008 */
[----:B------:R0:W-:Y:S02]  /*40a0*/  REDG.E.ADD.F32.FTZ.RN.STRONG.GPU desc[UR8][R8.64], R17 ;  /* 0x00000011080079a6 */ /* 0x0001e4000c12f308 */
.L_x_130:
[----:B------:R-:W-:Y:S01]  /*40b0*/  UIADD3 UR4, UPT, UPT, UR4, 0x4, URZ ;  /* 0x0000000404047890 */ /* 0x000fe2000fffe0ff */
[----:B------:R-:W-:Y:S01]  /*40c0*/  LEA.HI.X R3, R11, R3, R12, 0x2, P5 ;  /* 0x000000030b037211 */ /* 0x000fe200028f140c */
[----:B------:R-:W-:Y:S10]  /*40d0*/  @!P1 BRA `(.L_x_131) ;  /* 0x0000000000049947 */ /* 0x000ff40003800000 */
[----:B------:R1:W-:Y:S02]  /*40e0*/  REDG.E.ADD.F32.FTZ.RN.STRONG.GPU desc[UR8][R2.64+0x4], R17 ;  /* 0x00000411020079a6 */ /* 0x0003e4000c12f308 */
.L_x_131:
[----:B------:R-:W-:Y:S05]  /*40f0*/  @!P2 BRA `(.L_x_132) ;  /* 0x000000000004a947 */ /* 0x000fea0003800000 */
[----:B------:R2:W-:Y:S02]  /*4100*/  REDG.E.ADD.F32.FTZ.RN.STRONG.GPU desc[UR8][R2.64+0x8], R17 ;  /* 0x00000811020079a6 */ /* 0x0005e4000c12f308 */
.L_x_132:
[----:B------:R-:W-:Y:S05]  /*4110*/  @!P3 BRA `(.L_x_129) ;  /* 0x000000000004b947 */ /* 0x000fea0003800000 */
[----:B------:R3:W-:Y:S02]  /*4120*/  REDG.E.ADD.F32.FTZ.RN.STRONG.GPU desc[UR8][R2.64+0xc], R17 ;  /* 0x00000c11020079a6 */ /* 0x0007e4000c12f308 */
.L_x_129:
[----:B------:R-:W-:-:S09]  /*4130*/  UISETP.NE.AND UP2, UPT, UR7, URZ, UPT ;  /* 0x000000ff0700728c */ /* 0x000fd2000bf45270 */
[----:B------:R-:W-:Y:S05]  /*4140*/  BRA.U !UP2, `(.L_x_120) ;  /* 0x000000010a647547 */ /* 0x000fea000b800000 */
[----:B------:R-:W-:-:S05]  /*4150*/  IADD3 R6, PT, PT, R6, UR4, RZ ;  /* 0x0000000406067c10 */ /* 0x000fca000fffe0ff */
[----:B01234-:R-:W2:Y:S01]  /*4160*/  LDL.U8 R2, [R6] ;  /* 0x0000000006027983 */ /* 0x01fea20000100000 */
[----:B------:R-:W-:Y:S01]  /*4170*/  UISETP.NE.AND UP2, UPT, UR7, 0x1, UPT ;  /* 0x000000010700788c */ /* 0x000fe2000bf45270 */
[----:B--2---:R-:W-:-:S13]  /*4180*/  ISETP.NE.AND P0, PT, R2, RZ, PT ;  /* 0x000000ff0200720c */ /* 0x004fda0003f05270 */
[----:B------:R-:W-:Y:S05]  /*4190*/  @!P0 BRA `(.L_x_133) ;  /* 0x0000000000108947 */ /* 0x000fea0003800000 */
[----:B------:R-:W0:Y:S01]  /*41a0*/  LDC.64 R2, c[0x0][0x390] ;  /* 0x0000e400ff027b82 */ /* 0x000e220000000a00 */
[----:B------:R-:W-:-:S04]  /*41b0*/  VIADD R7, R10, UR4 ;  /* 0x000000040a077c36 */ /* 0x000fc80008000000 */
[----:B0-----:R-:W-:-:S05]  /*41c0*/  IMAD.WIDE.U32 R2, R7, 0x4, R2 ;  /* 0x0000000407027825 */ /* 0x001fca00078e0002 */
[----:B------:R0:W-:Y:S02]  /*41d0*/  REDG.E.ADD.F32.FTZ.RN.STRONG.GPU desc[UR8][R2.64], R17 ;  /* 0x00000011020079a6 */ /* 0x0001e4000c12f308 */
.L_x_133:
[----:B------:R-:W-:Y:S05]  /*41e0*/  BRA.U !UP2, `(.L_x_120) ;  /* 0x000000010a3c7547 */ /* 0x000fea000b800000 */
[----:B------:R-:W2:Y:S01]  /*41f0*/  LDL.U8 R7, [R6+0x1] ;  /* 0x0000010006077983 */ /* 0x000ea20000100000 */
[----:B------:R-:W1:Y:S01]  /*4200*/  LDC.64 R8, c[0x0][0x390] ;  /* 0x0000e400ff087b82 */ /* 0x000e620000000a00 */
[----:B------:R-:W-:Y:S01]  /*4210*/  IADD3 R10, P0, PT, R10, UR4, RZ ;  /* 0x000000040a0a7c10 */ /* 0x000fe2000ff1e0ff */
[----:B------:R-:W-:-:S03]  /*4220*/  UISETP.NE.AND UP2, UPT, UR7, 0x2, UPT ;  /* 0x000000020700788c */ /* 0x000fc6000bf45270 */
[----:B0-----:R-:W-:Y:S02]  /*4230*/  IADD3.X R3, PT, PT, RZ, RZ, RZ, P0, !PT ;  /* 0x000000ffff037210 */ /* 0x001fe400007fe4ff */
[----:B-1----:R-:W-:-:S04]  /*4240*/  LEA R2, P1, R10, R8, 0x2 ;  /* 0x000000080a027211 */ /* 0x002fc800078210ff */
[----:B------:R-:W-:Y:S02]  /*4250*/  LEA.HI.X R3, R10, R9, R3, 0x2, P1 ;  /* 0x000000090a037211 */ /* 0x000fe400008f1403 */
[----:B--2---:R-:W-:-:S13]  /*4260*/  ISETP.NE.AND P0, PT, R7, RZ, PT ;  /* 0x000000ff0700720c */ /* 0x004fda0003f05270 */
[----:B------:R-:W-:Y:S05]  /*4270*/  @!P0 BRA `(.L_x_134) ;  /* 0x0000000000048947 */ /* 0x000fea0003800000 */
[----:B------:R0:W-:Y:S02]  /*4280*/  REDG.E.ADD.F32.FTZ.RN.STRONG.GPU desc[UR8][R2.64+0x4], R17 ;  /* 0x00000411020079a6 */ /* 0x0001e4000c12f308 */
.L_x_134:
[----:B------:R-:W-:Y:S05]  /*4290*/  BRA.U !UP2, `(.L_x_120) ;  /* 0x000000010a107547 */ /* 0x000fea000b800000 */
[----:B------:R-:W2:Y:S02]  /*42a0*/  LDL.U8 R6, [R6+0x2] ;  /* 0x0000020006067983 */ /* 0x000ea40000100000 */
[----:B--2---:R-:W-:-:S13]  /*42b0*/  ISETP.NE.AND P0, PT, R6, RZ, PT ;  /* 0x000000ff0600720c */ /* 0x004fda0003f05270 */
[----:B------:R-:W-:Y:S05]  /*42c0*/  @!P0 BRA `(.L_x_120) ;  /* 0x0000000000048947 */ /* 0x000fea0003800000 */
[----:B------:R1:W-:Y:S02]  /*42d0*/  REDG.E.ADD.F32.FTZ.RN.STRONG.GPU desc[UR8][R2.64+0x8], R17 ;  /* 0x00000811020079a6 */ /* 0x0003e4000c12f308 */
.L_x_120:
[----:B------:R-:W5:Y:S01]  /*42e0*/  LDCU UR4, c[0x0][0x380] ;  /* 0x00007000ff0477ac */ /* 0x000f620008000800 */
[----:B------:R-:W-:-:S05]  /*42f0*/  VIADD R4, R4, 0x1 ;  /* 0x0000000104047836 */ /* 0x000fca0000000000 */
[----:B-----5:R-:W-:-:S13]  /*4300*/  ISETP.NE.AND P0, PT, R4, UR4, PT ;  /* 0x0000000404007c0c */ /* 0x020fda000bf05270 */
[----:B------:R-:W-:Y:S05]  /*4310*/  @P0 BRA `(.L_x_135) ;  /* 0xfffffff000f40947 */ /* 0x000fea000383ffff */
[----:B------:R-:W-:Y:S05]  /*4320*/  EXIT ;  /* 0x000000000000794d */ /* 0x000fea0003800000 */
        .weak           $__internal_0_$__cuda_sm20_rcp_rn_f32_slowpath
        .type           $__internal_0_$__cuda_sm20_rcp_rn_f32_slowpath,@function
        .size           $__internal_0_$__cuda_sm20_rcp_rn_f32_slowpath,($__internal_1_$__cuda_sm3x_div_rn_noftz_f32_slowpath - $__internal_0_$__cuda_sm20_rcp_rn_f32_slowpath)
$__internal_0_$__cuda_sm20_rcp_rn_f32_slowpath:
[----:B------:R-:W-:-:S04]  /*4330*/  SHF.L.U32 R17, R0, 0x1, RZ ;  /* 0x0000000100117819 */ /* 0x000fc800000006ff */
[----:B------:R-:W-:-:S04]  /*4340*/  SHF.R.U32.HI R17, RZ, 0x18, R17 ;  /* 0x00000018ff117819 */ /* 0x000fc80000011611 */
[----:B------:R-:W-:-:S13]  /*4350*/  ISETP.NE.U32.AND P0, PT, R17, RZ, PT ;  /* 0x000000ff1100720c */ /* 0x000fda0003f05070 */
[----:B------:R-:W-:Y:S05]  /*4360*/  @P0 BRA `(.L_x_136) ;  /* 0x00000000002c0947 */ /* 0x000fea0003800000 */
[----:B------:R-:W-:-:S05]  /*4370*/  IMAD.SHL.U32 R17, R0, 0x2, RZ ;  /* 0x0000000200117824 */ /* 0x000fca00078e00ff */
[----:B------:R-:W-:-:S13]  /*4380*/  ISETP.NE.AND P0, PT, R17, RZ, PT ;  /* 0x000000ff1100720c */ /* 0x000fda0003f05270 */
[----:B------:R2:W3:Y:S01]  /*4390*/  @!P0 MUFU.RCP R17, R0 ;  /* 0x0000000000118308 */ /* 0x0004e20000001000 */
[----:B------:R-:W-:Y:S05]  /*43a0*/  @!P0 BRA `(.L_x_137) ;  /* 0x0000000000a48947 */ /* 0x000fea0003800000 */
[----:B------:R-:W-:-:S04]  /*43b0*/  FFMA R20, R0, 1.84467440737095516160e+19, RZ ;  /* 0x5f80000000147823 */ /* 0x000fc800000000ff */
[----:B---3--:R-:W2:Y:S02]  /*43c0*/  MUFU.RCP R17, R20 ;  /* 0x0000001400117308 */ /* 0x008ea40000001000 */
[----:B--2---:R-:W-:-:S04]  /*43d0*/  FFMA R0, R20, R17, -1 ;  /* 0xbf80000014007423 */ /* 0x004fc80000000011 */
[----:B------:R-:W-:-:S04]  /*43e0*/  FADD.FTZ R0, -R0, -RZ ;  /* 0x800000ff00007221 */ /* 0x000fc80000010100 */
[----:B------:R-:W-:-:S04]  /*43f0*/  FFMA R0, R17, R0, R17 ;  /* 0x0000000011007223 */ /* 0x000fc80000000011 */
[----:B------:R-:W-:Y:S01]  /*4400*/  FFMA R17, R0, 1.84467440737095516160e+19, RZ ;  /* 0x5f80000000117823 */ /* 0x000fe200000000ff */
[----:B------:R-:W-:Y:S06]  /*4410*/  BRA `(.L_x_137) ;  /* 0x0000000000887947 */ /* 0x000fec0003800000 */
.L_x_136:
[----:B------:R-:W-:-:S04]  /*4420*/  IADD3 R19, PT, PT, R17, -0xfd, RZ ;  /* 0xffffff0311137810 */ /* 0x000fc80007ffe0ff */
[----:B------:R-:W-:-:S13]  /*4430*/  ISETP.GT.U32.AND P0, PT, R19, 0x1, PT ;  /* 0x000000011300780c */ /* 0x000fda0003f04070 */
[----:B------:R-:W-:Y:S05]  /*4440*/  @P0 BRA `(.L_x_138) ;  /* 0x0000000000780947 */ /* 0x000fea0003800000 */
[----:B------:R-:W-:Y:S02]  /*4450*/  LOP3.LUT R29, R0, 0x7fffff, RZ, 0xc0, !PT ;  /* 0x007fffff001d7812 */ /* 0x000fe400078ec0ff */
[----:B------:R-:W-:Y:S02]  /*4460*/  IADD3 R17, PT, PT, R17, -0xfc, RZ ;  /* 0xffffff0411117810 */ /* 0x000fe40007ffe0ff */
[----:B------:R-:W-:-:S04]  /*4470*/  LOP3.LUT R29, R29, 0x3f800000, RZ, 0xfc, !PT ;  /* 0x3f8000001d1d7812 */ /* 0x000fc800078efcff */
[----:B------:R-:W0:Y:S02]  /*4480*/  MUFU.RCP R22, R29 ;  /* 0x0000001d00167308 */ /* 0x000e240000001000 */
[----:B0-----:R-:W-:-:S04]  /*4490*/  FFMA R21, R29, R22, -1 ;  /* 0xbf8000001d157423 */ /* 0x001fc80000000016 */
[----:B------:R-:W-:-:S04]  /*44a0*/  FADD.FTZ R21, -R21, -RZ ;  /* 0x800000ff15157221 */ /* 0x000fc80000010100 */
[CCC-:B------:R-:W-:Y:S01]  /*44b0*/  FFMA.RM R20, R22.reuse, R21.reuse, R22.reuse ;  /* 0x0000001516147223 */ /* 0x1c0fe20000004016 */
[----:B------:R-:W-:Y:S01]  /*44c0*/  FFMA.RP R21, R22, R21, R22 ;  /* 0x0000001516157223 */ /* 0x000fe20000008016 */
[----:B------:R-:W-:-:S04]  /*44d0*/  IMAD.MOV.U32 R22, RZ, RZ, 0x3 ;  /* 0x00000003ff167424 */ /* 0x000fc800078e00ff */
[C---:B------:R-:W-:Y:S02]  /*44e0*/  FSETP.NEU.FTZ.AND P0, PT, R20.reuse, R21, PT ;  /* 0x000000151400720b */ /* 0x040fe40003f1d000 */
[----:B------:R-:W-:Y:S02]  /*44f0*/  LOP3.LUT R20, R20, 0x7fffff, RZ, 0xc0, !PT ;  /* 0x007fffff14147812 */ /* 0x000fe400078ec0ff */
[----:B------:R-:W-:Y:S02]  /*4500*/  SHF.L.U32 R27, R22, R19, RZ ;  /* 0x00000013161b7219 */ /* 0x000fe400000006ff */
[----:B------:R-:W-:Y:S02]  /*4510*/  LOP3.LUT R20, R20, 0x800000, RZ, 0xfc, !PT ;  /* 0x0080000014147812 */ /* 0x000fe400078efcff */
[----:B------:R-:W-:Y:S02]  /*4520*/  SEL R21, RZ, 0xffffffff, !P0 ;  /* 0xffffffffff157807 */ /* 0x000fe40004000000 */
[----:B------:R-:W-:-:S02]  /*4530*/  LOP3.LUT R22, R27, R20, RZ, 0xc0, !PT ;  /* 0x000000141b167212 */ /* 0x000fc400078ec0ff */
[----:B------:R-:W-:Y:S02]  /*4540*/  IADD3 R21, PT, PT, -R21, RZ, RZ ;  /* 0x000000ff15157210 */ /* 0x000fe40007ffe1ff */
[-C--:B------:R-:W-:Y:S02]  /*4550*/  SHF.R.U32.HI R22, RZ, R19.reuse, R22 ;  /* 0x00000013ff167219 */ /* 0x080fe40000011616 */
[--C-:B------:R-:W-:Y:S02]  /*4560*/  LOP3.LUT P1, RZ, R21, R19, R20.reuse, 0xf8, !PT ;  /* 0x0000001315ff7212 */ /* 0x100fe4000782f814 */
[C---:B------:R-:W-:Y:S02]  /*4570*/  LOP3.LUT P0, RZ, R22.reuse, 0x1, RZ, 0xc0, !PT ;  /* 0x0000000116ff7812 */ /* 0x040fe4000780c0ff */
[----:B------:R-:W-:Y:S02]  /*4580*/  LOP3.LUT P2, RZ, R22, 0x2, RZ, 0xc0, !PT ;  /* 0x0000000216ff7812 */ /* 0x000fe4000784c0ff */
[----:B------:R-:W-:-:S02]  /*4590*/  SHF.R.U32.HI R17, RZ, R17, R20 ;  /* 0x00000011ff117219 */ /* 0x000fc40000011614 */
[----:B------:R-:W-:Y:S02]  /*45a0*/  PLOP3.LUT P0, PT, P0, P1, P2, 0xe0, 0x0 ;  /* 0x000000000000781c */ /* 0x000fe40000703c20 */
[----:B------:R-:W-:Y:S02]  /*45b0*/  LOP3.LUT P1, RZ, R0, 0x7fffff, RZ, 0xc0, !PT ;  /* 0x007fffff00ff7812 */ /* 0x000fe4000782c0ff */
[----:B------:R-:W-:-:S05]  /*45c0*/  SEL R19, RZ, 0x1, !P0 ;  /* 0x00000001ff137807 */ /* 0x000fca0004000000 */
[----:B------:R-:W-:-:S05]  /*45d0*/  IMAD.MOV R19, RZ, RZ, -R19 ;  /* 0x000000ffff137224 */ /* 0x000fca00078e0a13 */
[----:B------:R-:W-:-:S13]  /*45e0*/  ISETP.GE.AND P0, PT, R19, RZ, PT ;  /* 0x000000ff1300720c */ /* 0x000fda0003f06270 */
[----:B------:R-:W-:-:S05]  /*45f0*/  @!P0 VIADD R17, R17, 0x1 ;  /* 0x0000000111118836 */ /* 0x000fca0000000000 */
[----:B------:R-:W-:-:S04]  /*4600*/  @!P1 SHF.L.U32 R17, R17, 0x1, RZ ;  /* 0x0000000111119819 */ /* 0x000fc800000006ff */
[----:B------:R-:W-:Y:S01]  /*4610*/  LOP3.LUT R17, R17, 0x80000000, R0, 0xf8, !PT ;  /* 0x8000000011117812 */ /* 0x000fe200078ef800 */
[----:B------:R-:W-:Y:S06]  /*4620*/  BRA `(.L_x_137) ;  /* 0x0000000000047947 */ /* 0x000fec0003800000 */
.L_x_138:
[----:B------:R0:W1:Y:S02]  /*4630*/  MUFU.RCP R17, R0 ;  /* 0x0000000000117308 */ /* 0x0000640000001000 */
.L_x_137:
[----:B------:R-:W-:-:S04]  /*4640*/  IMAD.MOV.U32 R19, RZ, RZ, 0x0 ;  /* 0x00000000ff137424 */ /* 0x000fc800078e00ff */
[----:B0123--:R-:W-:Y:S05]  /*4650*/  RET.REL.NODEC R18 `(_Z6traveliP5edgesPf) ;  /* 0xffffffb812687950 */ /* 0x00ffea0003c3ffff */
        .weak           $__internal_1_$__cuda_sm3x_div_rn_noftz_f32_slowpath
        .type           $__internal_1_$__cuda_sm3x_div_rn_noftz_f32_slowpath,@function
        .size           $__internal_1_$__cuda_sm3x_div_rn_noftz_f32_slowpath,(.L_x_149 - $__internal_1_$__cuda_sm3x_div_rn_noftz_f32_slowpath)
$__internal_1_$__cuda_sm3x_div_rn_noftz_f32_slowpath:
[----:B------:R-:W-:Y:S02]  /*4660*/  SHF.R.U32.HI R15, RZ, 0x17, R7 ;  /* 0x00000017ff0f7819 */ /* 0x000fe40000011607 */
[----:B------:R-:W-:Y:S02]  /*4670*/  SHF.R.U32.HI R19, RZ, 0x17, R0 ;  /* 0x00000017ff137819 */ /* 0x000fe40000011600 */
[----:B------:R-:W-:Y:S02]  /*4680*/  LOP3.LUT R15, R15, 0xff, RZ, 0xc0, !PT ;  /* 0x000000ff0f0f7812 */ /* 0x000fe400078ec0ff */
[----:B------:R-:W-:Y:S02]  /*4690*/  LOP3.LUT R19, R19, 0xff, RZ, 0xc0, !PT ;  /* 0x000000ff13137812 */ /* 0x000fe400078ec0ff */
[----:B------:R-:W-:Y:S02]  /*46a0*/  IADD3 R22, PT, PT, R15, -0x1, RZ ;  /* 0xffffffff0f167810 */ /* 0x000fe40007ffe0ff */
[----:B------:R-:W-:Y:S01]  /*46b0*/  MOV R21, R7 ;  /* 0x0000000700157202 */ /* 0x000fe20000000f00 */
[----:B------:R-:W-:Y:S01]  /*46c0*/  VIADD R20, R19, 0xffffffff ;  /* 0xffffffff13147836 */ /* 0x000fe20000000000 */
[----:B------:R-:W-:-:S04]  /*46d0*/  ISETP.GT.U32.AND P0, PT, R22, 0xfd, PT ;  /* 0x000000fd1600780c */ /* 0x000fc80003f04070 */
[----:B------:R-:W-:-:S13]  /*46e0*/  ISETP.GT.U32.OR P0, PT, R20, 0xfd, P0 ;  /* 0x000000fd1400780c */ /* 0x000fda0000704470 */
[----:B------:R-:W-:Y:S01]  /*46f0*/  @!P0 IMAD.MOV.U32 R18, RZ, RZ, RZ ;  /* 0x000000ffff128224 */ /* 0x000fe200078e00ff */
[----:B------:R-:W-:Y:S06]  /*4700*/  @!P0 BRA `(.L_x_139) ;  /* 0x00000000005c8947 */ /* 0x000fec0003800000 */
[----:B------:R-:W-:Y:S02]  /*4710*/  FSETP.GTU.FTZ.AND P0, PT, |R0|, +INF , PT ;  /* 0x7f8000000000780b */ /* 0x000fe40003f1c200 */
[----:B------:R-:W-:-:S04]  /*4720*/  FSETP.GTU.FTZ.AND P1, PT, |R7|, +INF , PT ;  /* 0x7f8000000700780b */ /* 0x000fc80003f3c200 */
[----:B------:R-:W-:-:S13]  /*4730*/  PLOP3.LUT P0, PT, P0, P1, PT, 0xf8, 0x8f ;  /* 0x00000000008f781c */ /* 0x000fda0000703f70 */
[----:B------:R-:W-:Y:S05]  /*4740*/  @P0 BRA `(.L_x_140) ;  /* 0x0000000400440947 */ /* 0x000fea0003800000 */
[----:B------:R-:W-:-:S13]  /*4750*/  LOP3.LUT P0, RZ, R21, 0x7fffffff, R0, 0xc8, !PT ;  /* 0x7fffffff15ff7812 */ /* 0x000fda000780c800 */
[----:B------:R-:W-:Y:S05]  /*4760*/  @!P0 BRA `(.L_x_141) ;  /* 0x0000000400348947 */ /* 0x000fea0003800000 */
[C---:B------:R-:W-:Y:S02]  /*4770*/  FSETP.NEU.FTZ.AND P0, PT, |R0|.reuse, +INF , PT ;  /* 0x7f8000000000780b */ /* 0x040fe40003f1d200 */
[----:B------:R-:W-:Y:S02]  /*4780*/  FSETP.NEU.FTZ.AND P3, PT, |R7|, +INF , PT ;  /* 0x7f8000000700780b */ /* 0x000fe40003f7d200 */
[----:B------:R-:W-:-:S11]  /*4790*/  FSETP.NEU.FTZ.AND P1, PT, |R0|, +INF , PT ;  /* 0x7f8000000000780b */ /* 0x000fd60003f3d200 */
[----:B------:R-:W-:Y:S05]  /*47a0*/  @!P3 BRA !P0, `(.L_x_141) ;  /* 0x000000040024b947 */ /* 0x000fea0004000000 */
[----:B------:R-:W-:-:S04]  /*47b0*/  LOP3.LUT P0, RZ, R0, 0x7fffffff, RZ, 0xc0, !PT ;  /* 0x7fffffff00ff7812 */ /* 0x000fc8000780c0ff */
[----:B------:R-:W-:-:S13]  /*47c0*/  PLOP3.LUT P0, PT, P3, P0, PT, 0x2f, 0xf2 ;  /* 0x0000000000f2781c */ /* 0x000fda0001f00577 */
[----:B------:R-:W-:Y:S05]  /*47d0*/  @P0 BRA `(.L_x_142) ;  /* 0x0000000400100947 */ /* 0x000fea0003800000 */
[----:B------:R-:W-:-:S04]  /*47e0*/  LOP3.LUT P0, RZ, R21, 0x7fffffff, RZ, 0xc0, !PT ;  /* 0x7fffffff15ff7812 */ /* 0x000fc8000780c0ff */
[----:B------:R-:W-:-:S13]  /*47f0*/  PLOP3.LUT P0, PT, P1, P0, PT, 0x2f, 0xf2 ;  /* 0x0000000000f2781c */ /* 0x000fda0000f00577 */
[----:B------:R-:W-:Y:S05]  /*4800*/  @P0 BRA `(.L_x_143) ;  /* 0x0000000000f80947 */ /* 0x000fea0003800000 */
[----:B------:R-:W-:Y:S02]  /*4810*/  ISETP.GE.AND P0, PT, R20, RZ, PT ;  /* 0x000000ff1400720c */ /* 0x000fe40003f06270 */
[----:B------:R-:W-:-:S11]  /*4820*/  ISETP.GE.AND P1, PT, R22, RZ, PT ;  /* 0x000000ff1600720c */ /* 0x000fd60003f26270 */
[----:B------:R-:W-:Y:S01]  /*4830*/  @P0 MOV R18, RZ ;  /* 0x000000ff00120202 */ /* 0x000fe20000000f00 */
[----:B------:R-:W-:Y:S02]  /*4840*/  @!P0 IMAD.MOV.U32 R18, RZ, RZ, -0x40 ;  /* 0xffffffc0ff128424 */ /* 0x000fe400078e00ff */
[----:B------:R-:W-:Y:S01]  /*4850*/  @!P0 FFMA R0, R0, 1.84467440737095516160e+19, RZ ;  /* 0x5f80000000008823 */ /* 0x000fe200000000ff */
[----:B------:R-:W-:Y:S02]  /*4860*/  @!P1 FFMA R21, R7, 1.84467440737095516160e+19, RZ ;  /* 0x5f80000007159823 */ /* 0x000fe400000000ff */
[----:B------:R-:W-:-:S07]  /*4870*/  @!P1 IADD3 R18, PT, PT, R18, 0x40, RZ ;  /* 0x0000004012129810 */ /* 0x000fce0007ffe0ff */
.L_x_139:
[----:B------:R-:W-:-:S05]  /*4880*/  LEA R20, R15, 0xc0800000, 0x17 ;  /* 0xc08000000f147811 */ /* 0x000fca00078eb8ff */
[----:B------:R-:W-:Y:S01]  /*4890*/  IMAD.IADD R22, R21, 0x1, -R20 ;  /* 0x0000000115167824 */ /* 0x000fe200078e0a14 */
[----:B------:R-:W-:-:S03]  /*48a0*/  IADD3 R21, PT, PT, R19, -0x7f, RZ ;  /* 0xffffff8113157810 */ /* 0x000fc60007ffe0ff */
[----:B------:R-:W0:Y:S01]  /*48b0*/  MUFU.RCP R20, R22 ;  /* 0x0000001600147308 */ /* 0x000e220000001000 */
[----:B------:R-:W-:Y:S01]  /*48c0*/  FADD.FTZ R23, -R22, -RZ ;  /* 0x800000ff16177221 */ /* 0x000fe20000010100 */
[C---:B------:R-:W-:Y:S01]  /*48d0*/  IMAD R0, R21.reuse, -0x800000, R0 ;  /* 0xff80000015007824 */ /* 0x040fe200078e0200 */
[----:B------:R-:W-:-:S05]  /*48e0*/  IADD3 R21, PT, PT, R21, 0x7f, -R15 ;  /* 0x0000007f15157810 */ /* 0x000fca0007ffe80f */
[----:B------:R-:W-:Y:S02]  /*48f0*/  IMAD.IADD R21, R21, 0x1, R18 ;  /* 0x0000000115157824 */ /* 0x000fe400078e0212 */
[----:B0-----:R-:W-:-:S04]  /*4900*/  FFMA R19, R20, R23, 1 ;  /* 0x3f80000014137423 */ /* 0x001fc80000000017 */
[----:B------:R-:W-:-:S04]  /*4910*/  FFMA R19, R20, R19, R20 ;  /* 0x0000001314137223 */ /* 0x000fc80000000014 */
[----:B------:R-:W-:-:S04]  /*4920*/  FFMA R20, R0, R19, RZ ;  /* 0x0000001300147223 */ /* 0x000fc800000000ff */
[----:B------:R-:W-:-:S04]  /*4930*/  FFMA R24, R23, R20, R0 ;  /* 0x0000001417187223 */ /* 0x000fc80000000000 */
[----:B------:R-:W-:-:S04]  /*4940*/  FFMA R20, R19, R24, R20 ;  /* 0x0000001813147223 */ /* 0x000fc80000000014 */
[----:B------:R-:W-:-:S04]  /*4950*/  FFMA R23, R23, R20, R0 ;  /* 0x0000001417177223 */ /* 0x000fc80000000000 */
[----:B------:R-:W-:-:S05]  /*4960*/  FFMA R0, R19, R23, R20 ;  /* 0x0000001713007223 */ /* 0x000fca0000000014 */
[----:B------:R-:W-:-:S04]  /*4970*/  SHF.R.U32.HI R15, RZ, 0x17, R0 ;  /* 0x00000017ff0f7819 */ /* 0x000fc80000011600 */
[----:B------:R-:W-:-:S04]  /*4980*/  LOP3.LUT R15, R15, 0xff, RZ, 0xc0, !PT ;  /* 0x000000ff0f0f7812 */ /* 0x000fc800078ec0ff */
[----:B------:R-:W-:-:S05]  /*4990*/  IADD3 R15, PT, PT, R15, R21, RZ ;  /* 0x000000150f0f7210 */ /* 0x000fca0007ffe0ff */
[----:B------:R-:W-:-:S05]  /*49a0*/  VIADD R18, R15, 0xffffffff ;  /* 0xffffffff0f127836 */ /* 0x000fca0000000000 */
[----:B------:R-:W-:-:S13]  /*49b0*/  ISETP.GE.U32.AND P0, PT, R18, 0xfe, PT ;  /* 0x000000fe1200780c */ /* 0x000fda0003f06070 */
[----:B------:R-:W-:Y:S05]  /*49c0*/  @!P0 BRA `(.L_x_144) ;  /* 0x0000000000808947 */ /* 0x000fea0003800000 */
[----:B------:R-:W-:-:S13]  /*49d0*/  ISETP.GT.AND P0, PT, R15, 0xfe, PT ;  /* 0x000000fe0f00780c */ /* 0x000fda0003f04270 */
[----:B------:R-:W-:Y:S05]  /*49e0*/  @P0 BRA `(.L_x_145) ;  /* 0x00000000006c0947 */ /* 0x000fea0003800000 */
[----:B------:R-:W-:-:S13]  /*49f0*/  ISETP.GE.AND P0, PT, R15, 0x1, PT ;  /* 0x000000010f00780c */ /* 0x000fda0003f06270 */
[----:B------:R-:W-:Y:S05]  /*4a00*/  @P0 BRA `(.L_x_146) ;  /* 0x0000000000980947 */ /* 0x000fea0003800000 */
[----:B------:R-:W-:Y:S02]  /*4a10*/  ISETP.GE.AND P0, PT, R15, -0x18, PT ;  /* 0xffffffe80f00780c */ /* 0x000fe40003f06270 */
[----:B------:R-:W-:-:S11]  /*4a20*/  LOP3.LUT R0, R0, 0x80000000, RZ, 0xc0, !PT ;  /* 0x8000000000007812 */ /* 0x000fd600078ec0ff */
[----:B------:R-:W-:Y:S05]  /*4a30*/  @!P0 BRA `(.L_x_146) ;  /* 0x00000000008c8947 */ /* 0x000fea0003800000 */
[-CC-:B------:R-:W-:Y:S01]  /*4a40*/  FFMA.RZ R18, R19, R23.reuse, R20.reuse ;  /* 0x0000001713127223 */ /* 0x180fe2000000c014 */
[C---:B------:R-:W-:Y:S02]  /*4a50*/  ISETP.NE.AND P3, PT, R15.reuse, RZ, PT ;  /* 0x000000ff0f00720c */ /* 0x040fe40003f65270 */
[----:B------:R-:W-:Y:S02]  /*4a60*/  ISETP.NE.AND P1, PT, R15, RZ, PT ;  /* 0x000000ff0f00720c */ /* 0x000fe40003f25270 */
[----:B------:R-:W-:Y:S01]  /*4a70*/  LOP3.LUT R21, R18, 0x7fffff, RZ, 0xc0, !PT ;  /* 0x007fffff12157812 */ /* 0x000fe200078ec0ff */
[CCC-:B------:R-:W-:Y:S01]  /*4a80*/  FFMA.RP R18, R19.reuse, R23.reuse, R20.reuse ;  /* 0x0000001713127223 */ /* 0x1c0fe20000008014 */
[----:B------:R-:W-:Y:S01]  /*4a90*/  FFMA.RM R19, R19, R23, R20 ;  /* 0x0000001713137223 */ /* 0x000fe20000004014 */
[----:B------:R-:W-:Y:S01]  /*4aa0*/  IADD3 R20, PT, PT, R15, 0x20, RZ ;  /* 0x000000200f147810 */ /* 0x000fe20007ffe0ff */
[----:B------:R-:W-:Y:S01]  /*4ab0*/  IMAD.MOV R15, RZ, RZ, -R15 ;  /* 0x000000ffff0f7224 */ /* 0x000fe200078e0a0f */
[----:B------:R-:W-:-:S02]  /*4ac0*/  LOP3.LUT R21, R21, 0x800000, RZ, 0xfc, !PT ;  /* 0x0080000015157812 */ /* 0x000fc400078efcff */
[----:B------:R-:W-:Y:S02]  /*4ad0*/  FSETP.NEU.FTZ.AND P0, PT, R18, R19, PT ;  /* 0x000000131200720b */ /* 0x000fe40003f1d000 */
[----:B------:R-:W-:Y:S02]  /*4ae0*/  SHF.L.U32 R20, R21, R20, RZ ;  /* 0x0000001415147219 */ /* 0x000fe400000006ff */
[----:B------:R-:W-:Y:S02]  /*4af0*/  SEL R18, R15, RZ, P3 ;  /* 0x000000ff0f127207 */ /* 0x000fe40001800000 */
[----:B------:R-:W-:Y:S02]  /*4b00*/  ISETP.NE.AND P1, PT, R20, RZ, P1 ;  /* 0x000000ff1400720c */ /* 0x000fe40000f25270 */
[----:B------:R-:W-:Y:S02]  /*4b10*/  SHF.R.U32.HI R18, RZ, R18, R21 ;  /* 0x00000012ff127219 */ /* 0x000fe40000011615 */
[----:B------:R-:W-:-:S02]  /*4b20*/  PLOP3.LUT P0, PT, P0, P1, PT, 0xf8, 0x8f ;  /* 0x00000000008f781c */ /* 0x000fc40000703f70 */
[----:B------:R-:W-:Y:S02]  /*4b30*/  SHF.R.U32.HI R20, RZ, 0x1, R18 ;  /* 0x00000001ff147819 */ /* 0x000fe40000011612 */
[----:B------:R-:W-:-:S04]  /*4b40*/  SEL R15, RZ, 0x1, !P0 ;  /* 0x00000001ff0f7807 */ /* 0x000fc80004000000 */
[----:B------:R-:W-:-:S04]  /*4b50*/  LOP3.LUT R15, R15, 0x1, R20, 0xf8, !PT ;  /* 0x000000010f0f7812 */ /* 0x000fc800078ef814 */
[----:B------:R-:W-:-:S04]  /*4b60*/  LOP3.LUT R15, R15, R18, RZ, 0xc0, !PT ;  /* 0x000000120f0f7212 */ /* 0x000fc800078ec0ff */
[----:B------:R-:W-:-:S04]  /*4b70*/  IADD3 R15, PT, PT, R20, R15, RZ ;  /* 0x0000000f140f7210 */ /* 0x000fc80007ffe0ff */
[----:B------:R-:W-:Y:S01]  /*4b80*/  LOP3.LUT R0, R15, R0, RZ, 0xfc, !PT ;  /* 0x000000000f007212 */ /* 0x000fe200078efcff */
[----:B------:R-:W-:Y:S06]  /*4b90*/  BRA `(.L_x_146) ;  /* 0x0000000000347947 */ /* 0x000fec0003800000 */
.L_x_145:
[----:B------:R-:W-:-:S04]  /*4ba0*/  LOP3.LUT R0, R0, 0x80000000, RZ, 0xc0, !PT ;  /* 0x8000000000007812 */ /* 0x000fc800078ec0ff */
[----:B------:R-:W-:Y:S01]  /*4bb0*/  LOP3.LUT R0, R0, 0x7f800000, RZ, 0xfc, !PT ;  /* 0x7f80000000007812 */ /* 0x000fe200078efcff */
[----:B------:R-:W-:Y:S06]  /*4bc0*/  BRA `(.L_x_146) ;  /* 0x0000000000287947 */ /* 0x000fec0003800000 */
.L_x_144:
[----:B------:R-:W-:Y:S01]  /*4bd0*/  IMAD R0, R21, 0x800000, R0 ;  /* 0x0080000015007824 */ /* 0x000fe200078e0200 */
[----:B------:R-:W-:Y:S06]  /*4be0*/  BRA `(.L_x_146) ;  /* 0x0000000000207947 */ /* 0x000fec0003800000 */
.L_x_143:
[----:B------:R-:W-:-:S04]  /*4bf0*/  LOP3.LUT R0, R21, 0x80000000, R0, 0x48, !PT ;  /* 0x8000000015007812 */ /* 0x000fc800078e4800 */
[----:B------:R-:W-:Y:S01]  /*4c00*/  LOP3.LUT R0, R0, 0x7f800000, RZ, 0xfc, !PT ;  /* 0x7f80000000007812 */ /* 0x000fe200078efcff */
[----:B------:R-:W-:Y:S06]  /*4c10*/  BRA `(.L_x_146) ;  /* 0x0000000000147947 */ /* 0x000fec0003800000 */
.L_x_142:
[----:B------:R-:W-:Y:S01]  /*4c20*/  LOP3.LUT R0, R21, 0x80000000, R0, 0x48, !PT ;  /* 0x8000000015007812 */ /* 0x000fe200078e4800 */
[----:B------:R-:W-:Y:S06]  /*4c30*/  BRA `(.L_x_146) ;  /* 0x00000000000c7947 */ /* 0x000fec0003800000 */
.L_x_141:
[----:B------:R-:W0:Y:S01]  /*4c40*/  MUFU.RSQ R0, -QNAN ;  /* 0xffc0000000007908 */ /* 0x000e220000001400 */
[----:B------:R-:W-:Y:S05]  /*4c50*/  BRA `(.L_x_146) ;  /* 0x0000000000047947 */ /* 0x000fea0003800000 */
.L_x_140:
[----:B------:R-:W-:-:S07]  /*4c60*/  FADD.FTZ R0, R0, R7 ;  /* 0x0000000700007221 */ /* 0x000fce0000010000 */
.L_x_146:
[----:B------:R-:W-:-:S04]  /*4c70*/  HFMA2 R15, -RZ, RZ, 0, 0 ;  /* 0x00000000ff0f7431 */ /* 0x000fc800000001ff */
[----:B0-----:R-:W-:Y:S05]  /*4c80*/  RET.REL.NODEC R14 `(_Z6traveliP5edgesPf) ;  /* 0xffffffb00edc7950 */ /* 0x001fea0003c3ffff */
.L_x_147:
        /* <DEDUP_REMOVED lines=15> */
.L_x_149:


//--------------------- .nv.shared.reserved.0     --------------------------
	.section	.nv.shared.reserved.0,"aw",@nobits
	.weak		__nv_reservedSMEM_offset_0_alias
	.size		__nv_reservedSMEM_offset_0_alias, 0, 64
	.other		__nv_reservedSMEM_offset_0_alias,@"STO_CUDA_RESERVED_SHARED STV_DEFAULT"
__nv_reservedSMEM_offset_0_alias:
	.zero		0
	.zero		64


//--------------------- .nv.constant0._Z16updatePheromonesifP5edgesPf --------------------------
	.section	.nv.constant0._Z16updatePheromonesifP5edgesPf,"a",@progbits
	.sectionflags	@""
	.align	4
.nv.constant0._Z16updatePheromonesifP5edgesPf:
	.zero		920


//--------------------- .nv.constant0._Z6traveliP5edgesPf --------------------------
	.section	.nv.constant0._Z6traveliP5edgesPf,"a",@progbits
	.sectionflags	@""
	.align	4
.nv.constant0._Z6traveliP5edgesPf:
	.zero		920


//--------------------- SYMBOLS --------------------------

	.type		.nv.reservedSmem.offset0,@object
	.size		.nv.reservedSmem.offset0,0x4
